	.target	sm_90a

	.elftype	@"ET_EXEC"


//--------------------- .note.nv.tkinfo           --------------------------
	.section	.note.nv.tkinfo,"",@"SHT_NOTE"
	.sectionflags	@"SHF_NOTE_NV_TKINFO"
	.tkinfo
        /*0018*/ 	.word	0x00000002
        /*0030*/ 	.string	""
        /*0030*/ 	.string	"ptxas"
        /*0030*/ 	.string	"Cuda compilation tools, release 13.0, V13.0.88"
        /*0030*/ 	.string	"Build cuda_13.0.r13.0/compiler.36424714_0"
        /*0030*/ 	.string	"-arch sm_90a -m 64 "



//--------------------- .note.nv.cuinfo           --------------------------
	.section	.note.nv.cuinfo,"",@"SHT_NOTE"
	.sectionflags	@"SHF_NOTE_NV_CUINFO"
        /*0018*/ 	.short	0x0002
        /*001a*/ 	.short	0x005a
        /*001c*/ 	.short	0x0082
	.zero		2


//--------------------- .nv.info                  --------------------------
	.section	.nv.info,"",@"SHT_CUDA_INFO"
	.align	4


	//----- nvinfo : EIATTR_REGCOUNT
	.align		4
        /*0000*/ 	.byte	0x04, 0x2f
        /*0002*/ 	.short	(.L_12 - .L_11)
	.align		4
.L_11:
        /*0004*/ 	.word	index@(_ZN7cutlass13device_kernelIN5flash19enable_sm80_to_sm89INS1_16FlashAttnFwdSm80INS1_25CollectiveMainloopFwdSm80ILi4ELi1ELb0EN4cute5tupleIJNS5_1CILi128EEENS7_ILi80EEENS7_ILi64EEEEEELi64ENS_6half_tEfNS_4arch4Sm80ELb1ELb0ELb0ELb1ELb0ELb1ELb1ELb1EEENS1_21CollectiveEpilogueFwdINS6_IJS8_SA_S9_EEENS6_IJNS7_ILi1EEESI_SI_EEESC_SE_Li128ELb1ELb1ELb1ELb0EEENS1_36VarlenDynamicPersistentTileSchedulerILi128ELi80ELi128ELi128ELb1ELb1ELb0ELb1ELb1ELb1EEEEEEEEEvNT_6ParamsE)
        /*0008*/ 	.word	0x00000004


	//----- nvinfo : EIATTR_FRAME_SIZE
	.align		4
.L_12:
        /*000c*/ 	.byte	0x04, 0x11
        /*000e*/ 	.short	(.L_14 - .L_13)
	.align		4
.L_13:
        /*0010*/ 	.word	index@(_ZN7cutlass13device_kernelIN5flash19enable_sm80_to_sm89INS1_16FlashAttnFwdSm80INS1_25CollectiveMainloopFwdSm80ILi4ELi1ELb0EN4cute5tupleIJNS5_1CILi128EEENS7_ILi80EEENS7_ILi64EEEEEELi64ENS_6half_tEfNS_4arch4Sm80ELb1ELb0ELb0ELb1ELb0ELb1ELb1ELb1EEENS1_21CollectiveEpilogueFwdINS6_IJS8_SA_S9_EEENS6_IJNS7_ILi1EEESI_SI_EEESC_SE_Li128ELb1ELb1ELb1ELb0EEENS1_36VarlenDynamicPersistentTileSchedulerILi128ELi80ELi128ELi128ELb1ELb1ELb0ELb1ELb1ELb1EEEEEEEEEvNT_6ParamsE)
        /*0014*/ 	.word	0x00000000


	//----- nvinfo : EIATTR_REGCOUNT
	.align		4
.L_14:
        /*0018*/ 	.byte	0x04, 0x2f
        /*001a*/ 	.short	(.L_16 - .L_15)
	.align		4
.L_15:
        /*001c*/ 	.word	index@(_ZN7cutlass13device_kernelIN5flash19enable_sm80_to_sm89INS1_16FlashAttnFwdSm80INS1_25CollectiveMainloopFwdSm80ILi4ELi1ELb0EN4cute5tupleIJNS5_1CILi128EEENS7_ILi80EEENS7_ILi64EEEEEELi64ENS_6half_tEfNS_4arch4Sm80ELb1ELb0ELb0ELb1ELb0ELb0ELb1ELb1EEENS1_21CollectiveEpilogueFwdINS6_IJS8_SA_S9_EEENS6_IJNS7_ILi1EEESI_SI_EEESC_SE_Li128ELb1ELb1ELb1ELb0EEENS1_36VarlenDynamicPersistentTileSchedulerILi128ELi80ELi128ELi128ELb1ELb1ELb0ELb1ELb1ELb1EEEEEEEEEvNT_6ParamsE)
        /*0020*/ 	.word	0x00000004


	//----- nvinfo : EIATTR_FRAME_SIZE
	.align		4
.L_16:
        /*0024*/ 	.byte	0x04, 0x11
        /*0026*/ 	.short	(.L_18 - .L_17)
	.align		4
.L_17:
        /*0028*/ 	.word	index@(_ZN7cutlass13device_kernelIN5flash19enable_sm80_to_sm89INS1_16FlashAttnFwdSm80INS1_25CollectiveMainloopFwdSm80ILi4ELi1ELb0EN4cute5tupleIJNS5_1CILi128EEENS7_ILi80EEENS7_ILi64EEEEEELi64ENS_6half_tEfNS_4arch4Sm80ELb1ELb0ELb0ELb1ELb0ELb0ELb1ELb1EEENS1_21CollectiveEpilogueFwdINS6_IJS8_SA_S9_EEENS6_IJNS7_ILi1EEESI_SI_EEESC_SE_Li128ELb1ELb1ELb1ELb0EEENS1_36VarlenDynamicPersistentTileSchedulerILi128ELi80ELi128ELi128ELb1ELb1ELb0ELb1ELb1ELb1EEEEEEEEEvNT_6ParamsE)
        /*002c*/ 	.word	0x00000000


	//----- nvinfo : EIATTR_REGCOUNT
	.align		4
.L_18:
        /*0030*/ 	.byte	0x04, 0x2f
        /*0032*/ 	.short	(.L_20 - .L_19)
	.align		4
.L_19:
        /*0034*/ 	.word	index@(_ZN7cutlass13device_kernelIN5flash19enable_sm80_to_sm89INS1_16FlashAttnFwdSm80INS1_25CollectiveMainloopFwdSm80ILi4ELi1ELb0EN4cute5tupleIJNS5_1CILi128EEENS7_ILi112EEENS7_ILi64EEEEEELi64ENS_6half_tEfNS_4arch4Sm80ELb1ELb0ELb0ELb0ELb0ELb0ELb1ELb1EEENS1_21CollectiveEpilogueFwdINS6_IJS8_SA_S9_EEENS6_IJNS7_ILi1EEESI_SI_EEESC_SE_Li128ELb0ELb1ELb1ELb0EEENS1_30DynamicPersistentTileSchedulerILi128ELi128ELb1ELb1ELb0EEEEEEEEEvNT_6ParamsE)
        /*0038*/ 	.word	0x00000004


	//----- nvinfo : EIATTR_FRAME_SIZE
	.align		4
.L_20:
        /*003c*/ 	.byte	0x04, 0x11
        /*003e*/ 	.short	(.L_22 - .L_21)
	.align		4
.L_21:
        /*0040*/ 	.word	index@(_ZN7cutlass13device_kernelIN5flash19enable_sm80_to_sm89INS1_16FlashAttnFwdSm80INS1_25CollectiveMainloopFwdSm80ILi4ELi1ELb0EN4cute5tupleIJNS5_1CILi128EEENS7_ILi112EEENS7_ILi64EEEEEELi64ENS_6half_tEfNS_4arch4Sm80ELb1ELb0ELb0ELb0ELb0ELb0ELb1ELb1EEENS1_21CollectiveEpilogueFwdINS6_IJS8_SA_S9_EEENS6_IJNS7_ILi1EEESI_SI_EEESC_SE_Li128ELb0ELb1ELb1ELb0EEENS1_30DynamicPersistentTileSchedulerILi128ELi128ELb1ELb1ELb0EEEEEEEEEvNT_6ParamsE)
        /*0044*/ 	.word	0x00000000


	//----- nvinfo : EIATTR_REGCOUNT
	.align		4
.L_22:
        /*0048*/ 	.byte	0x04, 0x2f
        /*004a*/ 	.short	(.L_24 - .L_23)
	.align		4
.L_23:
        /*004c*/ 	.word	index@(_ZN7cutlass13device_kernelIN5flash19enable_sm80_to_sm89INS1_16FlashAttnFwdSm80INS1_25CollectiveMainloopFwdSm80ILi4ELi1ELb0EN4cute5tupleIJNS5_1CILi128EEENS7_ILi80EEENS7_ILi64EEEEEELi64ENS_6half_tEfNS_4arch4Sm80ELb0ELb1ELb0ELb1ELb0ELb1ELb1ELb1EEENS1_21CollectiveEpilogueFwdINS6_IJS8_SA_S9_EEENS6_IJNS7_ILi1EEESI_SI_EEESC_SE_Li128ELb1ELb1ELb1ELb0EEENS1_36VarlenDynamicPersistentTileSchedulerILi128ELi80ELi128ELi128ELb1ELb1ELb0ELb1ELb0ELb1EEEEEEEEEvNT_6ParamsE)
        /*0050*/ 	.word	0x00000004


	//----- nvinfo : EIATTR_FRAME_SIZE
	.align		4
.L_24:
        /*0054*/ 	.byte	0x04, 0x11
        /*0056*/ 	.short	(.L_26 - .L_25)
	.align		4
.L_25:
        /*0058*/ 	.word	index@(_ZN7cutlass13device_kernelIN5flash19enable_sm80_to_sm89INS1_16FlashAttnFwdSm80INS1_25CollectiveMainloopFwdSm80ILi4ELi1ELb0EN4cute5tupleIJNS5_1CILi128EEENS7_ILi80EEENS7_ILi64EEEEEELi64ENS_6half_tEfNS_4arch4Sm80ELb0ELb1ELb0ELb1ELb0ELb1ELb1ELb1EEENS1_21CollectiveEpilogueFwdINS6_IJS8_SA_S9_EEENS6_IJNS7_ILi1EEESI_SI_EEESC_SE_Li128ELb1ELb1ELb1ELb0EEENS1_36VarlenDynamicPersistentTileSchedulerILi128ELi80ELi128ELi128ELb1ELb1ELb0ELb1ELb0ELb1EEEEEEEEEvNT_6ParamsE)
        /*005c*/ 	.word	0x00000000


	//----- nvinfo : EIATTR_REGCOUNT
	.align		4
.L_26:
        /*0060*/ 	.byte	0x04, 0x2f
        /*0062*/ 	.short	(.L_28 - .L_27)
	.align		4
.L_27:
        /*0064*/ 	.word	index@(_ZN7cutlass13device_kernelIN5flash19enable_sm80_to_sm89INS1_16FlashAttnFwdSm80INS1_25CollectiveMainloopFwdSm80ILi4ELi1ELb0EN4cute5tupleIJNS5_1CILi128EEENS7_ILi80EEENS7_ILi64EEEEEELi64ENS_6half_tEfNS_4arch4Sm80ELb0ELb1ELb0ELb1ELb0ELb0ELb1ELb1EEENS1_21CollectiveEpilogueFwdINS6_IJS8_SA_S9_EEENS6_IJNS7_ILi1EEESI_SI_EEESC_SE_Li128ELb1ELb1ELb1ELb0EEENS1_36VarlenDynamicPersistentTileSchedulerILi128ELi80ELi128ELi128ELb1ELb1ELb0ELb1ELb0ELb1EEEEEEEEEvNT_6ParamsE)
        /*0068*/ 	.word	0x00000004


	//----- nvinfo : EIATTR_FRAME_SIZE
	.align		4
.L_28:
        /*006c*/ 	.byte	0x04, 0x11
        /*006e*/ 	.short	(.L_30 - .L_29)
	.align		4
.L_29:
        /*0070*/ 	.word	index@(_ZN7cutlass13device_kernelIN5flash19enable_sm80_to_sm89INS1_16FlashAttnFwdSm80INS1_25CollectiveMainloopFwdSm80ILi4ELi1ELb0EN4cute5tupleIJNS5_1CILi128EEENS7_ILi80EEENS7_ILi64EEEEEELi64ENS_6half_tEfNS_4arch4Sm80ELb0ELb1ELb0ELb1ELb0ELb0ELb1ELb1EEENS1_21CollectiveEpilogueFwdINS6_IJS8_SA_S9_EEENS6_IJNS7_ILi1EEESI_SI_EEESC_SE_Li128ELb1ELb1ELb1ELb0EEENS1_36VarlenDynamicPersistentTileSchedulerILi128ELi80ELi128ELi128ELb1ELb1ELb0ELb1ELb0ELb1EEEEEEEEEvNT_6ParamsE)
        /*0074*/ 	.word	0x00000000


	//----- nvinfo : EIATTR_REGCOUNT
	.align		4
.L_30:
        /*0078*/ 	.byte	0x04, 0x2f
        /*007a*/ 	.short	(.L_32 - .L_31)
	.align		4
.L_31:
        /*007c*/ 	.word	index@(_ZN7cutlass13device_kernelIN5flash19enable_sm80_to_sm89INS1_16FlashAttnFwdSm80INS1_25CollectiveMainloopFwdSm80ILi4ELi1ELb0EN4cute5tupleIJNS5_1CILi128EEENS7_ILi96EEENS7_ILi64EEEEEELi64ENS_6half_tEfNS_4arch4Sm80ELb0ELb1ELb0ELb0ELb0ELb0ELb1ELb1EEENS1_21CollectiveEpilogueFwdINS6_IJS8_SA_S9_EEENS6_IJNS7_ILi1EEESI_SI_EEESC_SE_Li128ELb0ELb1ELb1ELb0EEENS1_19SingleTileSchedulerILb0ELb1ELb1ELi128EEEEEEEEEvNT_6ParamsE)
        /*0080*/ 	.word	0x00000004


	//----- nvinfo : EIATTR_FRAME_SIZE
	.align		4
.L_32:
        /*0084*/ 	.byte	0x04, 0x11
        /*0086*/ 	.short	(.L_34 - .L_33)
	.align		4
.L_33:
        /*0088*/ 	.word	index@(_ZN7cutlass13device_kernelIN5flash19enable_sm80_to_sm89INS1_16FlashAttnFwdSm80INS1_25CollectiveMainloopFwdSm80ILi4ELi1ELb0EN4cute5tupleIJNS5_1CILi128EEENS7_ILi96EEENS7_ILi64EEEEEELi64ENS_6half_tEfNS_4arch4Sm80ELb0ELb1ELb0ELb0ELb0ELb0ELb1ELb1EEENS1_21CollectiveEpilogueFwdINS6_IJS8_SA_S9_EEENS6_IJNS7_ILi1EEESI_SI_EEESC_SE_Li128ELb0ELb1ELb1ELb0EEENS1_19SingleTileSchedulerILb0ELb1ELb1ELi128EEEEEEEEEvNT_6ParamsE)
        /*008c*/ 	.word	0x00000000


	//----- nvinfo : EIATTR_REGCOUNT
	.align		4
.L_34:
        /*0090*/ 	.byte	0x04, 0x2f
        /*0092*/ 	.short	(.L_36 - .L_35)
	.align		4
.L_35:
        /*0094*/ 	.word	index@(_ZN7cutlass13device_kernelIN5flash19enable_sm80_to_sm89INS1_16FlashAttnFwdSm80INS1_25CollectiveMainloopFwdSm80ILi4ELi1ELb0EN4cute5tupleIJNS5_1CILi128EEENS7_ILi80EEENS7_ILi64EEEEEELi64ENS_6half_tEfNS_4arch4Sm80ELb0ELb0ELb0ELb1ELb0ELb1ELb1ELb1EEENS1_21CollectiveEpilogueFwdINS6_IJS8_SA_S9_EEENS6_IJNS7_ILi1EEESI_SI_EEESC_SE_Li128ELb1ELb1ELb1ELb0EEENS1_36VarlenDynamicPersistentTileSchedulerILi128ELi80ELi128ELi128ELb1ELb1ELb0ELb0ELb1ELb1EEEEEEEEEvNT_6ParamsE)
        /*0098*/ 	.word	0x00000004


	//----- nvinfo : EIATTR_FRAME_SIZE
	.align		4
.L_36:
        /*009c*/ 	.byte	0x04, 0x11
        /*009e*/ 	.short	(.L_38 - .L_37)
	.align		4
.L_37:
        /*00a0*/ 	.word	index@(_ZN7cutlass13device_kernelIN5flash19enable_sm80_to_sm89INS1_16FlashAttnFwdSm80INS1_25CollectiveMainloopFwdSm80ILi4ELi1ELb0EN4cute5tupleIJNS5_1CILi128EEENS7_ILi80EEENS7_ILi64EEEEEELi64ENS_6half_tEfNS_4arch4Sm80ELb0ELb0ELb0ELb1ELb0ELb1ELb1ELb1EEENS1_21CollectiveEpilogueFwdINS6_IJS8_SA_S9_EEENS6_IJNS7_ILi1EEESI_SI_EEESC_SE_Li128ELb1ELb1ELb1ELb0EEENS1_36VarlenDynamicPersistentTileSchedulerILi128ELi80ELi128ELi128ELb1ELb1ELb0ELb0ELb1ELb1EEEEEEEEEvNT_6ParamsE)
        /*00a4*/ 	.word	0x00000000


	//----- nvinfo : EIATTR_REGCOUNT
	.align		4
.L_38:
        /*00a8*/ 	.byte	0x04, 0x2f
        /*00aa*/ 	.short	(.L_40 - .L_39)
	.align		4
.L_39:
        /*00ac*/ 	.word	index@(_ZN7cutlass13device_kernelIN5flash19enable_sm80_to_sm89INS1_16FlashAttnFwdSm80INS1_25CollectiveMainloopFwdSm80ILi4ELi1ELb0EN4cute5tupleIJNS5_1CILi128EEENS7_ILi80EEENS7_ILi64EEEEEELi64ENS_6half_tEfNS_4arch4Sm80ELb0ELb0ELb0ELb1ELb0ELb0ELb1ELb1EEENS1_21CollectiveEpilogueFwdINS6_IJS8_SA_S9_EEENS6_IJNS7_ILi1EEESI_SI_EEESC_SE_Li128ELb1ELb1ELb1ELb0EEENS1_36VarlenDynamicPersistentTileSchedulerILi128ELi80ELi128ELi128ELb1ELb1ELb0ELb0ELb1ELb1EEEEEEEEEvNT_6ParamsE)
        /*00b0*/ 	.word	0x00000004


	//----- nvinfo : EIATTR_FRAME_SIZE
	.align		4
.L_40:
        /*00b4*/ 	.byte	0x04, 0x11
        /*00b6*/ 	.short	(.L_42 - .L_41)
	.align		4
.L_41:
        /*00b8*/ 	.word	index@(_ZN7cutlass13device_kernelIN5flash19enable_sm80_to_sm89INS1_16FlashAttnFwdSm80INS1_25CollectiveMainloopFwdSm80ILi4ELi1ELb0EN4cute5tupleIJNS5_1CILi128EEENS7_ILi80EEENS7_ILi64EEEEEELi64ENS_6half_tEfNS_4arch4Sm80ELb0ELb0ELb0ELb1ELb0ELb0ELb1ELb1EEENS1_21CollectiveEpilogueFwdINS6_IJS8_SA_S9_EEENS6_IJNS7_ILi1EEESI_SI_EEESC_SE_Li128ELb1ELb1ELb1ELb0EEENS1_36VarlenDynamicPersistentTileSchedulerILi128ELi80ELi128ELi128ELb1ELb1ELb0ELb0ELb1ELb1EEEEEEEEEvNT_6ParamsE)
        /*00bc*/ 	.word	0x00000000


	//----- nvinfo : EIATTR_REGCOUNT
	.align		4
.L_42:
        /*00c0*/ 	.byte	0x04, 0x2f
        /*00c2*/ 	.short	(.L_44 - .L_43)
	.align		4
.L_43:
        /*00c4*/ 	.word	index@(_ZN7cutlass13device_kernelIN5flash19enable_sm80_to_sm89INS1_16FlashAttnFwdSm80INS1_25CollectiveMainloopFwdSm80ILi4ELi1ELb0EN4cute5tupleIJNS5_1CILi128EEENS7_ILi112EEENS7_ILi64EEEEEELi64ENS_6half_tEfNS_4arch4Sm80ELb0ELb0ELb0ELb0ELb0ELb0ELb1ELb1EEENS1_21CollectiveEpilogueFwdINS6_IJS8_SA_S9_EEENS6_IJNS7_ILi1EEESI_SI_EEESC_SE_Li128ELb0ELb1ELb1ELb0EEENS1_19SingleTileSchedulerILb0ELb1ELb1ELi128EEEEEEEEEvNT_6ParamsE)
        /*00c8*/ 	.word	0x00000004


	//----- nvinfo : EIATTR_FRAME_SIZE
	.align		4
.L_44:
        /*00cc*/ 	.byte	0x04, 0x11
        /*00ce*/ 	.short	(.L_46 - .L_45)
	.align		4
.L_45:
        /*00d0*/ 	.word	index@(_ZN7cutlass13device_kernelIN5flash19enable_sm80_to_sm89INS1_16FlashAttnFwdSm80INS1_25CollectiveMainloopFwdSm80ILi4ELi1ELb0EN4cute5tupleIJNS5_1CILi128EEENS7_ILi112EEENS7_ILi64EEEEEELi64ENS_6half_tEfNS_4arch4Sm80ELb0ELb0ELb0ELb0ELb0ELb0ELb1ELb1EEENS1_21CollectiveEpilogueFwdINS6_IJS8_SA_S9_EEENS6_IJNS7_ILi1EEESI_SI_EEESC_SE_Li128ELb0ELb1ELb1ELb0EEENS1_19SingleTileSchedulerILb0ELb1ELb1ELi128EEEEEEEEEvNT_6ParamsE)
        /*00d4*/ 	.word	0x00000000


	//----- nvinfo : EIATTR_REGCOUNT
	.align		4
.L_46:
        /*00d8*/ 	.byte	0x04, 0x2f
        /*00da*/ 	.short	(.L_48 - .L_47)
	.align		4
.L_47:
        /*00dc*/ 	.word	index@(_ZN7cutlass13device_kernelIN5flash19enable_sm80_to_sm89INS1_16FlashAttnFwdSm80INS1_25CollectiveMainloopFwdSm80ILi4ELi1ELb0EN4cute5tupleIJNS5_1CILi128EEENS7_ILi80EEENS7_ILi64EEEEEELi64ENS_6half_tEfNS_4arch4Sm80ELb1ELb0ELb1ELb1ELb0ELb1ELb1ELb1EEENS1_21CollectiveEpilogueFwdINS6_IJS8_SA_S9_EEENS6_IJNS7_ILi1EEESI_SI_EEESC_SE_Li128ELb1ELb1ELb1ELb0EEENS1_36VarlenDynamicPersistentTileSchedulerILi128ELi80ELi128ELi128ELb1ELb1ELb0ELb1ELb1ELb1EEEEEEEEEvNT_6ParamsE)
        /*00e0*/ 	.word	0x00000004


	//----- nvinfo : EIATTR_FRAME_SIZE
	.align		4
.L_48:
        /*00e4*/ 	.byte	0x04, 0x11
        /*00e6*/ 	.short	(.L_50 - .L_49)
	.align		4
.L_49:
        /*00e8*/ 	.word	index@(_ZN7cutlass13device_kernelIN5flash19enable_sm80_to_sm89INS1_16FlashAttnFwdSm80INS1_25CollectiveMainloopFwdSm80ILi4ELi1ELb0EN4cute5tupleIJNS5_1CILi128EEENS7_ILi80EEENS7_ILi64EEEEEELi64ENS_6half_tEfNS_4arch4Sm80ELb1ELb0ELb1ELb1ELb0ELb1ELb1ELb1EEENS1_21CollectiveEpilogueFwdINS6_IJS8_SA_S9_EEENS6_IJNS7_ILi1EEESI_SI_EEESC_SE_Li128ELb1ELb1ELb1ELb0EEENS1_36VarlenDynamicPersistentTileSchedulerILi128ELi80ELi128ELi128ELb1ELb1ELb0ELb1ELb1ELb1EEEEEEEEEvNT_6ParamsE)
        /*00ec*/ 	.word	0x00000000


	//----- nvinfo : EIATTR_REGCOUNT
	.align		4
.L_50:
        /*00f0*/ 	.byte	0x04, 0x2f
        /*00f2*/ 	.short	(.L_52 - .L_51)
	.align		4
.L_51:
        /*00f4*/ 	.word	index@(_ZN7cutlass13device_kernelIN5flash19enable_sm80_to_sm89INS1_16FlashAttnFwdSm80INS1_25CollectiveMainloopFwdSm80ILi4ELi1ELb0EN4cute5tupleIJNS5_1CILi128EEENS7_ILi80EEENS7_ILi64EEEEEELi64ENS_6half_tEfNS_4arch4Sm80ELb1ELb0ELb1ELb1ELb0ELb0ELb1ELb1EEENS1_21CollectiveEpilogueFwdINS6_IJS8_SA_S9_EEENS6_IJNS7_ILi1EEESI_SI_EEESC_SE_Li128ELb1ELb1ELb1ELb0EEENS1_36VarlenDynamicPersistentTileSchedulerILi128ELi80ELi128ELi128ELb1ELb1ELb0ELb1ELb1ELb1EEEEEEEEEvNT_6ParamsE)
        /*00f8*/ 	.word	0x00000004


	//----- nvinfo : EIATTR_FRAME_SIZE
	.align		4
.L_52:
        /*00fc*/ 	.byte	0x04, 0x11
        /*00fe*/ 	.short	(.L_54 - .L_53)
	.align		4
.L_53:
        /*0100*/ 	.word	index@(_ZN7cutlass13device_kernelIN5flash19enable_sm80_to_sm89INS1_16FlashAttnFwdSm80INS1_25CollectiveMainloopFwdSm80ILi4ELi1ELb0EN4cute5tupleIJNS5_1CILi128EEENS7_ILi80EEENS7_ILi64EEEEEELi64ENS_6half_tEfNS_4arch4Sm80ELb1ELb0ELb1ELb1ELb0ELb0ELb1ELb1EEENS1_21CollectiveEpilogueFwdINS6_IJS8_SA_S9_EEENS6_IJNS7_ILi1EEESI_SI_EEESC_SE_Li128ELb1ELb1ELb1ELb0EEENS1_36VarlenDynamicPersistentTileSchedulerILi128ELi80ELi128ELi128ELb1ELb1ELb0ELb1ELb1ELb1EEEEEEEEEvNT_6ParamsE)
        /*0104*/ 	.word	0x00000000


	//----- nvinfo : EIATTR_REGCOUNT
	.align		4
.L_54:
        /*0108*/ 	.byte	0x04, 0x2f
        /*010a*/ 	.short	(.L_56 - .L_55)
	.align		4
.L_55:
        /*010c*/ 	.word	index@(_ZN7cutlass13device_kernelIN5flash19enable_sm80_to_sm89INS1_16FlashAttnFwdSm80INS1_25CollectiveMainloopFwdSm80ILi4ELi1ELb0EN4cute5tupleIJNS5_1CILi128EEENS7_ILi112EEENS7_ILi64EEEEEELi64ENS_6half_tEfNS_4arch4Sm80ELb1ELb0ELb1ELb0ELb0ELb0ELb1ELb1EEENS1_21CollectiveEpilogueFwdINS6_IJS8_SA_S9_EEENS6_IJNS7_ILi1EEESI_SI_EEESC_SE_Li128ELb0ELb1ELb1ELb0EEENS1_30DynamicPersistentTileSchedulerILi128ELi128ELb1ELb1ELb0EEEEEEEEEvNT_6ParamsE)
        /*0110*/ 	.word	0x00000004


	//----- nvinfo : EIATTR_FRAME_SIZE
	.align		4
.L_56:
        /*0114*/ 	.byte	0x04, 0x11
        /*0116*/ 	.short	(.L_58 - .L_57)
	.align		4
.L_57:
        /*0118*/ 	.word	index@(_ZN7cutlass13device_kernelIN5flash19enable_sm80_to_sm89INS1_16FlashAttnFwdSm80INS1_25CollectiveMainloopFwdSm80ILi4ELi1ELb0EN4cute5tupleIJNS5_1CILi128EEENS7_ILi112EEENS7_ILi64EEEEEELi64ENS_6half_tEfNS_4arch4Sm80ELb1ELb0ELb1ELb0ELb0ELb0ELb1ELb1EEENS1_21CollectiveEpilogueFwdINS6_IJS8_SA_S9_EEENS6_IJNS7_ILi1EEESI_SI_EEESC_SE_Li128ELb0ELb1ELb1ELb0EEENS1_30DynamicPersistentTileSchedulerILi128ELi128ELb1ELb1ELb0EEEEEEEEEvNT_6ParamsE)
        /*011c*/ 	.word	0x00000000


	//----- nvinfo : EIATTR_REGCOUNT
	.align		4
.L_58:
        /*0120*/ 	.byte	0x04, 0x2f
        /*0122*/ 	.short	(.L_60 - .L_59)
	.align		4
.L_59:
        /*0124*/ 	.word	index@(_ZN7cutlass13device_kernelIN5flash19enable_sm80_to_sm89INS1_16FlashAttnFwdSm80INS1_25CollectiveMainloopFwdSm80ILi4ELi1ELb0EN4cute5tupleIJNS5_1CILi128EEENS7_ILi80EEENS7_ILi64EEEEEELi64ENS_6half_tEfNS_4arch4Sm80ELb0ELb1ELb1ELb1ELb0ELb1ELb1ELb1EEENS1_21CollectiveEpilogueFwdINS6_IJS8_SA_S9_EEENS6_IJNS7_ILi1EEESI_SI_EEESC_SE_Li128ELb1ELb1ELb1ELb0EEENS1_36VarlenDynamicPersistentTileSchedulerILi128ELi80ELi128ELi128ELb1ELb1ELb0ELb1ELb0ELb1EEEEEEEEEvNT_6ParamsE)
        /*0128*/ 	.word	0x00000004


	//----- nvinfo : EIATTR_FRAME_SIZE
	.align		4
.L_60:
        /*012c*/ 	.byte	0x04, 0x11
        /*012e*/ 	.short	(.L_62 - .L_61)
	.align		4
.L_61:
        /*0130*/ 	.word	index@(_ZN7cutlass13device_kernelIN5flash19enable_sm80_to_sm89INS1_16FlashAttnFwdSm80INS1_25CollectiveMainloopFwdSm80ILi4ELi1ELb0EN4cute5tupleIJNS5_1CILi128EEENS7_ILi80EEENS7_ILi64EEEEEELi64ENS_6half_tEfNS_4arch4Sm80ELb0ELb1ELb1ELb1ELb0ELb1ELb1ELb1EEENS1_21CollectiveEpilogueFwdINS6_IJS8_SA_S9_EEENS6_IJNS7_ILi1EEESI_SI_EEESC_SE_Li128ELb1ELb1ELb1ELb0EEENS1_36VarlenDynamicPersistentTileSchedulerILi128ELi80ELi128ELi128ELb1ELb1ELb0ELb1ELb0ELb1EEEEEEEEEvNT_6ParamsE)
        /*0134*/ 	.word	0x00000000


	//----- nvinfo : EIATTR_REGCOUNT
	.align		4
.L_62:
        /*0138*/ 	.byte	0x04, 0x2f
        /*013a*/ 	.short	(.L_64 - .L_63)
	.align		4
.L_63:
        /*013c*/ 	.word	index@(_ZN7cutlass13device_kernelIN5flash19enable_sm80_to_sm89INS1_16FlashAttnFwdSm80INS1_25CollectiveMainloopFwdSm80ILi4ELi1ELb0EN4cute5tupleIJNS5_1CILi128EEENS7_ILi80EEENS7_ILi64EEEEEELi64ENS_6half_tEfNS_4arch4Sm80ELb0ELb1ELb1ELb1ELb0ELb0ELb1ELb1EEENS1_21CollectiveEpilogueFwdINS6_IJS8_SA_S9_EEENS6_IJNS7_ILi1EEESI_SI_EEESC_SE_Li128ELb1ELb1ELb1ELb0EEENS1_36VarlenDynamicPersistentTileSchedulerILi128ELi80ELi128ELi128ELb1ELb1ELb0ELb1ELb0ELb1EEEEEEEEEvNT_6ParamsE)
        /*0140*/ 	.word	0x00000004


	//----- nvinfo : EIATTR_FRAME_SIZE
	.align		4
.L_64:
        /*0144*/ 	.byte	0x04, 0x11
        /*0146*/ 	.short	(.L_66 - .L_65)
	.align		4
.L_65:
        /*0148*/ 	.word	index@(_ZN7cutlass13device_kernelIN5flash19enable_sm80_to_sm89INS1_16FlashAttnFwdSm80INS1_25CollectiveMainloopFwdSm80ILi4ELi1ELb0EN4cute5tupleIJNS5_1CILi128EEENS7_ILi80EEENS7_ILi64EEEEEELi64ENS_6half_tEfNS_4arch4Sm80ELb0ELb1ELb1ELb1ELb0ELb0ELb1ELb1EEENS1_21CollectiveEpilogueFwdINS6_IJS8_SA_S9_EEENS6_IJNS7_ILi1EEESI_SI_EEESC_SE_Li128ELb1ELb1ELb1ELb0EEENS1_36VarlenDynamicPersistentTileSchedulerILi128ELi80ELi128ELi128ELb1ELb1ELb0ELb1ELb0ELb1EEEEEEEEEvNT_6ParamsE)
        /*014c*/ 	.word	0x00000000


	//----- nvinfo : EIATTR_REGCOUNT
	.align		4
.L_66:
        /*0150*/ 	.byte	0x04, 0x2f
        /*0152*/ 	.short	(.L_68 - .L_67)
	.align		4
.L_67:
        /*0154*/ 	.word	index@(_ZN7cutlass13device_kernelIN5flash19enable_sm80_to_sm89INS1_16FlashAttnFwdSm80INS1_25CollectiveMainloopFwdSm80ILi4ELi1ELb0EN4cute5tupleIJNS5_1CILi128EEENS7_ILi96EEENS7_ILi64EEEEEELi64ENS_6half_tEfNS_4arch4Sm80ELb0ELb1ELb1ELb0ELb0ELb0ELb1ELb1EEENS1_21CollectiveEpilogueFwdINS6_IJS8_SA_S9_EEENS6_IJNS7_ILi1EEESI_SI_EEESC_SE_Li128ELb0ELb1ELb1ELb0EEENS1_19SingleTileSchedulerILb0ELb1ELb1ELi128EEEEEEEEEvNT_6ParamsE)
        /*0158*/ 	.word	0x00000004


	//----- nvinfo : EIATTR_FRAME_SIZE
	.align		4
.L_68:
        /*015c*/ 	.byte	0x04, 0x11
        /*015e*/ 	.short	(.L_70 - .L_69)
	.align		4
.L_69:
        /*0160*/ 	.word	index@(_ZN7cutlass13device_kernelIN5flash19enable_sm80_to_sm89INS1_16FlashAttnFwdSm80INS1_25CollectiveMainloopFwdSm80ILi4ELi1ELb0EN4cute5tupleIJNS5_1CILi128EEENS7_ILi96EEENS7_ILi64EEEEEELi64ENS_6half_tEfNS_4arch4Sm80ELb0ELb1ELb1ELb0ELb0ELb0ELb1ELb1EEENS1_21CollectiveEpilogueFwdINS6_IJS8_SA_S9_EEENS6_IJNS7_ILi1EEESI_SI_EEESC_SE_Li128ELb0ELb1ELb1ELb0EEENS1_19SingleTileSchedulerILb0ELb1ELb1ELi128EEEEEEEEEvNT_6ParamsE)
        /*0164*/ 	.word	0x00000000


	//----- nvinfo : EIATTR_REGCOUNT
	.align		4
.L_70:
        /*0168*/ 	.byte	0x04, 0x2f
        /*016a*/ 	.short	(.L_72 - .L_71)
	.align		4
.L_71:
        /*016c*/ 	.word	index@(_ZN7cutlass13device_kernelIN5flash19enable_sm80_to_sm89INS1_16FlashAttnFwdSm80INS1_25CollectiveMainloopFwdSm80ILi4ELi1ELb0EN4cute5tupleIJNS5_1CILi128EEENS7_ILi80EEENS7_ILi64EEEEEELi64ENS_6half_tEfNS_4arch4Sm80ELb0ELb0ELb1ELb1ELb0ELb1ELb1ELb1EEENS1_21CollectiveEpilogueFwdINS6_IJS8_SA_S9_EEENS6_IJNS7_ILi1EEESI_SI_EEESC_SE_Li128ELb1ELb1ELb1ELb0EEENS1_36VarlenDynamicPersistentTileSchedulerILi128ELi80ELi128ELi128ELb1ELb1ELb0ELb0ELb1ELb1EEEEEEEEEvNT_6ParamsE)
        /*0170*/ 	.word	0x00000004


	//----- nvinfo : EIATTR_FRAME_SIZE
	.align		4
.L_72:
        /*0174*/ 	.byte	0x04, 0x11
        /*0176*/ 	.short	(.L_74 - .L_73)
	.align		4
.L_73:
        /*0178*/ 	.word	index@(_ZN7cutlass13device_kernelIN5flash19enable_sm80_to_sm89INS1_16FlashAttnFwdSm80INS1_25CollectiveMainloopFwdSm80ILi4ELi1ELb0EN4cute5tupleIJNS5_1CILi128EEENS7_ILi80EEENS7_ILi64EEEEEELi64ENS_6half_tEfNS_4arch4Sm80ELb0ELb0ELb1ELb1ELb0ELb1ELb1ELb1EEENS1_21CollectiveEpilogueFwdINS6_IJS8_SA_S9_EEENS6_IJNS7_ILi1EEESI_SI_EEESC_SE_Li128ELb1ELb1ELb1ELb0EEENS1_36VarlenDynamicPersistentTileSchedulerILi128ELi80ELi128ELi128ELb1ELb1ELb0ELb0ELb1ELb1EEEEEEEEEvNT_6ParamsE)
        /*017c*/ 	.word	0x00000000


	//----- nvinfo : EIATTR_REGCOUNT
	.align		4
.L_74:
        /*0180*/ 	.byte	0x04, 0x2f
        /*0182*/ 	.short	(.L_76 - .L_75)
	.align		4
.L_75:
        /*0184*/ 	.word	index@(_ZN7cutlass13device_kernelIN5flash19enable_sm80_to_sm89INS1_16FlashAttnFwdSm80INS1_25CollectiveMainloopFwdSm80ILi4ELi1ELb0EN4cute5tupleIJNS5_1CILi128EEENS7_ILi80EEENS7_ILi64EEEEEELi64ENS_6half_tEfNS_4arch4Sm80ELb0ELb0ELb1ELb1ELb0ELb0ELb1ELb1EEENS1_21CollectiveEpilogueFwdINS6_IJS8_SA_S9_EEENS6_IJNS7_ILi1EEESI_SI_EEESC_SE_Li128ELb1ELb1ELb1ELb0EEENS1_36VarlenDynamicPersistentTileSchedulerILi128ELi80ELi128ELi128ELb1ELb1ELb0ELb0ELb1ELb1EEEEEEEEEvNT_6ParamsE)
        /*0188*/ 	.word	0x00000004


	//----- nvinfo : EIATTR_FRAME_SIZE
	.align		4
.L_76:
        /*018c*/ 	.byte	0x04, 0x11
        /*018e*/ 	.short	(.L_78 - .L_77)
	.align		4
.L_77:
        /*0190*/ 	.word	index@(_ZN7cutlass13device_kernelIN5flash19enable_sm80_to_sm89INS1_16FlashAttnFwdSm80INS1_25CollectiveMainloopFwdSm80ILi4ELi1ELb0EN4cute5tupleIJNS5_1CILi128EEENS7_ILi80EEENS7_ILi64EEEEEELi64ENS_6half_tEfNS_4arch4Sm80ELb0ELb0ELb1ELb1ELb0ELb0ELb1ELb1EEENS1_21CollectiveEpilogueFwdINS6_IJS8_SA_S9_EEENS6_IJNS7_ILi1EEESI_SI_EEESC_SE_Li128ELb1ELb1ELb1ELb0EEENS1_36VarlenDynamicPersistentTileSchedulerILi128ELi80ELi128ELi128ELb1ELb1ELb0ELb0ELb1ELb1EEEEEEEEEvNT_6ParamsE)
        /*0194*/ 	.word	0x00000000


	//----- nvinfo : EIATTR_REGCOUNT
	.align		4
.L_78:
        /*0198*/ 	.byte	0x04, 0x2f
        /*019a*/ 	.short	(.L_80 - .L_79)
	.align		4
.L_79:
        /*019c*/ 	.word	index@(_ZN7cutlass13device_kernelIN5flash19enable_sm80_to_sm89INS1_16FlashAttnFwdSm80INS1_25CollectiveMainloopFwdSm80ILi4ELi1ELb0EN4cute5tupleIJNS5_1CILi128EEENS7_ILi112EEENS7_ILi64EEEEEELi64ENS_6half_tEfNS_4arch4Sm80ELb0ELb0ELb1ELb0ELb0ELb0ELb1ELb1EEENS1_21CollectiveEpilogueFwdINS6_IJS8_SA_S9_EEENS6_IJNS7_ILi1EEESI_SI_EEESC_SE_Li128ELb0ELb1ELb1ELb0EEENS1_19SingleTileSchedulerILb0ELb1ELb1ELi128EEEEEEEEEvNT_6ParamsE)
        /*01a0*/ 	.word	0x00000004


	//----- nvinfo : EIATTR_FRAME_SIZE
	.align		4
.L_80:
        /*01a4*/ 	.byte	0x04, 0x11
        /*01a6*/ 	.short	(.L_82 - .L_81)
	.align		4
.L_81:
        /*01a8*/ 	.word	index@(_ZN7cutlass13device_kernelIN5flash19enable_sm80_to_sm89INS1_16FlashAttnFwdSm80INS1_25CollectiveMainloopFwdSm80ILi4ELi1ELb0EN4cute5tupleIJNS5_1CILi128EEENS7_ILi112EEENS7_ILi64EEEEEELi64ENS_6half_tEfNS_4arch4Sm80ELb0ELb0ELb1ELb0ELb0ELb0ELb1ELb1EEENS1_21CollectiveEpilogueFwdINS6_IJS8_SA_S9_EEENS6_IJNS7_ILi1EEESI_SI_EEESC_SE_Li128ELb0ELb1ELb1ELb0EEENS1_19SingleTileSchedulerILb0ELb1ELb1ELi128EEEEEEEEEvNT_6ParamsE)
        /*01ac*/ 	.word	0x00000000


	//----- nvinfo : EIATTR_MIN_STACK_SIZE
	.align		4
.L_82:
        /*01b0*/ 	.byte	0x04, 0x12
        /*01b2*/ 	.short	(.L_84 - .L_83)
	.align		4
.L_83:
        /*01b4*/ 	.word	index@(_ZN7cutlass13device_kernelIN5flash19enable_sm80_to_sm89INS1_16FlashAttnFwdSm80INS1_25CollectiveMainloopFwdSm80ILi4ELi1ELb0EN4cute5tupleIJNS5_1CILi128EEENS7_ILi112EEENS7_ILi64EEEEEELi64ENS_6half_tEfNS_4arch4Sm80ELb0ELb0ELb1ELb0ELb0ELb0ELb1ELb1EEENS1_21CollectiveEpilogueFwdINS6_IJS8_SA_S9_EEENS6_IJNS7_ILi1EEESI_SI_EEESC_SE_Li128ELb0ELb1ELb1ELb0EEENS1_19SingleTileSchedulerILb0ELb1ELb1ELi128EEEEEEEEEvNT_6ParamsE)
        /*01b8*/ 	.word	0x00000000


	//----- nvinfo : EIATTR_MIN_STACK_SIZE
	.align		4
.L_84:
        /*01bc*/ 	.byte	0x04, 0x12
        /*01be*/ 	.short	(.L_86 - .L_85)
	.align		4
.L_85:
        /*01c0*/ 	.word	index@(_ZN7cutlass13device_kernelIN5flash19enable_sm80_to_sm89INS1_16FlashAttnFwdSm80INS1_25CollectiveMainloopFwdSm80ILi4ELi1ELb0EN4cute5tupleIJNS5_1CILi128EEENS7_ILi80EEENS7_ILi64EEEEEELi64ENS_6half_tEfNS_4arch4Sm80ELb0ELb0ELb1ELb1ELb0ELb0ELb1ELb1EEENS1_21CollectiveEpilogueFwdINS6_IJS8_SA_S9_EEENS6_IJNS7_ILi1EEESI_SI_EEESC_SE_Li128ELb1ELb1ELb1ELb0EEENS1_36VarlenDynamicPersistentTileSchedulerILi128ELi80ELi128ELi128ELb1ELb1ELb0ELb0ELb1ELb1EEEEEEEEEvNT_6ParamsE)
        /*01c4*/ 	.word	0x00000000


	//----- nvinfo : EIATTR_MIN_STACK_SIZE
	.align		4
.L_86:
        /*01c8*/ 	.byte	0x04, 0x12
        /*01ca*/ 	.short	(.L_88 - .L_87)
	.align		4
.L_87:
        /*01cc*/ 	.word	index@(_ZN7cutlass13device_kernelIN5flash19enable_sm80_to_sm89INS1_16FlashAttnFwdSm80INS1_25CollectiveMainloopFwdSm80ILi4ELi1ELb0EN4cute5tupleIJNS5_1CILi128EEENS7_ILi80EEENS7_ILi64EEEEEELi64ENS_6half_tEfNS_4arch4Sm80ELb0ELb0ELb1ELb1ELb0ELb1ELb1ELb1EEENS1_21CollectiveEpilogueFwdINS6_IJS8_SA_S9_EEENS6_IJNS7_ILi1EEESI_SI_EEESC_SE_Li128ELb1ELb1ELb1ELb0EEENS1_36VarlenDynamicPersistentTileSchedulerILi128ELi80ELi128ELi128ELb1ELb1ELb0ELb0ELb1ELb1EEEEEEEEEvNT_6ParamsE)
        /*01d0*/ 	.word	0x00000000


	//----- nvinfo : EIATTR_MIN_STACK_SIZE
	.align		4
.L_88:
        /*01d4*/ 	.byte	0x04, 0x12
        /*01d6*/ 	.short	(.L_90 - .L_89)
	.align		4
.L_89:
        /*01d8*/ 	.word	index@(_ZN7cutlass13device_kernelIN5flash19enable_sm80_to_sm89INS1_16FlashAttnFwdSm80INS1_25CollectiveMainloopFwdSm80ILi4ELi1ELb0EN4cute5tupleIJNS5_1CILi128EEENS7_ILi96EEENS7_ILi64EEEEEELi64ENS_6half_tEfNS_4arch4Sm80ELb0ELb1ELb1ELb0ELb0ELb0ELb1ELb1EEENS1_21CollectiveEpilogueFwdINS6_IJS8_SA_S9_EEENS6_IJNS7_ILi1EEESI_SI_EEESC_SE_Li128ELb0ELb1ELb1ELb0EEENS1_19SingleTileSchedulerILb0ELb1ELb1ELi128EEEEEEEEEvNT_6ParamsE)
        /*01dc*/ 	.word	0x00000000


	//----- nvinfo : EIATTR_MIN_STACK_SIZE
	.align		4
.L_90:
        /*01e0*/ 	.byte	0x04, 0x12
        /*01e2*/ 	.short	(.L_92 - .L_91)
	.align		4
.L_91:
        /*01e4*/ 	.word	index@(_ZN7cutlass13device_kernelIN5flash19enable_sm80_to_sm89INS1_16FlashAttnFwdSm80INS1_25CollectiveMainloopFwdSm80ILi4ELi1ELb0EN4cute5tupleIJNS5_1CILi128EEENS7_ILi80EEENS7_ILi64EEEEEELi64ENS_6half_tEfNS_4arch4Sm80ELb0ELb1ELb1ELb1ELb0ELb0ELb1ELb1EEENS1_21CollectiveEpilogueFwdINS6_IJS8_SA_S9_EEENS6_IJNS7_ILi1EEESI_SI_EEESC_SE_Li128ELb1ELb1ELb1ELb0EEENS1_36VarlenDynamicPersistentTileSchedulerILi128ELi80ELi128ELi128ELb1ELb1ELb0ELb1ELb0ELb1EEEEEEEEEvNT_6ParamsE)
        /*01e8*/ 	.word	0x00000000


	//----- nvinfo : EIATTR_MIN_STACK_SIZE
	.align		4
.L_92:
        /*01ec*/ 	.byte	0x04, 0x12
        /*01ee*/ 	.short	(.L_94 - .L_93)
	.align		4
.L_93:
        /*01f0*/ 	.word	index@(_ZN7cutlass13device_kernelIN5flash19enable_sm80_to_sm89INS1_16FlashAttnFwdSm80INS1_25CollectiveMainloopFwdSm80ILi4ELi1ELb0EN4cute5tupleIJNS5_1CILi128EEENS7_ILi80EEENS7_ILi64EEEEEELi64ENS_6half_tEfNS_4arch4Sm80ELb0ELb1ELb1ELb1ELb0ELb1ELb1ELb1EEENS1_21CollectiveEpilogueFwdINS6_IJS8_SA_S9_EEENS6_IJNS7_ILi1EEESI_SI_EEESC_SE_Li128ELb1ELb1ELb1ELb0EEENS1_36VarlenDynamicPersistentTileSchedulerILi128ELi80ELi128ELi128ELb1ELb1ELb0ELb1ELb0ELb1EEEEEEEEEvNT_6ParamsE)
        /*01f4*/ 	.word	0x00000000


	//----- nvinfo : EIATTR_MIN_STACK_SIZE
	.align		4
.L_94:
        /*01f8*/ 	.byte	0x04, 0x12
        /*01fa*/ 	.short	(.L_96 - .L_95)
	.align		4
.L_95:
        /*01fc*/ 	.word	index@(_ZN7cutlass13device_kernelIN5flash19enable_sm80_to_sm89INS1_16FlashAttnFwdSm80INS1_25CollectiveMainloopFwdSm80ILi4ELi1ELb0EN4cute5tupleIJNS5_1CILi128EEENS7_ILi112EEENS7_ILi64EEEEEELi64ENS_6half_tEfNS_4arch4Sm80ELb1ELb0ELb1ELb0ELb0ELb0ELb1ELb1EEENS1_21CollectiveEpilogueFwdINS6_IJS8_SA_S9_EEENS6_IJNS7_ILi1EEESI_SI_EEESC_SE_Li128ELb0ELb1ELb1ELb0EEENS1_30DynamicPersistentTileSchedulerILi128ELi128ELb1ELb1ELb0EEEEEEEEEvNT_6ParamsE)
        /*0200*/ 	.word	0x00000000


	//----- nvinfo : EIATTR_MIN_STACK_SIZE
	.align		4
.L_96:
        /*0204*/ 	.byte	0x04, 0x12
        /*0206*/ 	.short	(.L_98 - .L_97)
	.align		4
.L_97:
        /*0208*/ 	.word	index@(_ZN7cutlass13device_kernelIN5flash19enable_sm80_to_sm89INS1_16FlashAttnFwdSm80INS1_25CollectiveMainloopFwdSm80ILi4ELi1ELb0EN4cute5tupleIJNS5_1CILi128EEENS7_ILi80EEENS7_ILi64EEEEEELi64ENS_6half_tEfNS_4arch4Sm80ELb1ELb0ELb1ELb1ELb0ELb0ELb1ELb1EEENS1_21CollectiveEpilogueFwdINS6_IJS8_SA_S9_EEENS6_IJNS7_ILi1EEESI_SI_EEESC_SE_Li128ELb1ELb1ELb1ELb0EEENS1_36VarlenDynamicPersistentTileSchedulerILi128ELi80ELi128ELi128ELb1ELb1ELb0ELb1ELb1ELb1EEEEEEEEEvNT_6ParamsE)
        /*020c*/ 	.word	0x00000000


	//----- nvinfo : EIATTR_MIN_STACK_SIZE
	.align		4
.L_98:
        /*0210*/ 	.byte	0x04, 0x12
        /*0212*/ 	.short	(.L_100 - .L_99)
	.align		4
.L_99:
        /*0214*/ 	.word	index@(_ZN7cutlass13device_kernelIN5flash19enable_sm80_to_sm89INS1_16FlashAttnFwdSm80INS1_25CollectiveMainloopFwdSm80ILi4ELi1ELb0EN4cute5tupleIJNS5_1CILi128EEENS7_ILi80EEENS7_ILi64EEEEEELi64ENS_6half_tEfNS_4arch4Sm80ELb1ELb0ELb1ELb1ELb0ELb1ELb1ELb1EEENS1_21CollectiveEpilogueFwdINS6_IJS8_SA_S9_EEENS6_IJNS7_ILi1EEESI_SI_EEESC_SE_Li128ELb1ELb1ELb1ELb0EEENS1_36VarlenDynamicPersistentTileSchedulerILi128ELi80ELi128ELi128ELb1ELb1ELb0ELb1ELb1ELb1EEEEEEEEEvNT_6ParamsE)
        /*0218*/ 	.word	0x00000000


	//----- nvinfo : EIATTR_MIN_STACK_SIZE
	.align		4
.L_100:
        /*021c*/ 	.byte	0x04, 0x12
        /*021e*/ 	.short	(.L_102 - .L_101)
	.align		4
.L_101:
        /*0220*/ 	.word	index@(_ZN7cutlass13device_kernelIN5flash19enable_sm80_to_sm89INS1_16FlashAttnFwdSm80INS1_25CollectiveMainloopFwdSm80ILi4ELi1ELb0EN4cute5tupleIJNS5_1CILi128EEENS7_ILi112EEENS7_ILi64EEEEEELi64ENS_6half_tEfNS_4arch4Sm80ELb0ELb0ELb0ELb0ELb0ELb0ELb1ELb1EEENS1_21CollectiveEpilogueFwdINS6_IJS8_SA_S9_EEENS6_IJNS7_ILi1EEESI_SI_EEESC_SE_Li128ELb0ELb1ELb1ELb0EEENS1_19SingleTileSchedulerILb0ELb1ELb1ELi128EEEEEEEEEvNT_6ParamsE)
        /*0224*/ 	.word	0x00000000


	//----- nvinfo : EIATTR_MIN_STACK_SIZE
	.align		4
.L_102:
        /*0228*/ 	.byte	0x04, 0x12
        /*022a*/ 	.short	(.L_104 - .L_103)
	.align		4
.L_103:
        /*022c*/ 	.word	index@(_ZN7cutlass13device_kernelIN5flash19enable_sm80_to_sm89INS1_16FlashAttnFwdSm80INS1_25CollectiveMainloopFwdSm80ILi4ELi1ELb0EN4cute5tupleIJNS5_1CILi128EEENS7_ILi80EEENS7_ILi64EEEEEELi64ENS_6half_tEfNS_4arch4Sm80ELb0ELb0ELb0ELb1ELb0ELb0ELb1ELb1EEENS1_21CollectiveEpilogueFwdINS6_IJS8_SA_S9_EEENS6_IJNS7_ILi1EEESI_SI_EEESC_SE_Li128ELb1ELb1ELb1ELb0EEENS1_36VarlenDynamicPersistentTileSchedulerILi128ELi80ELi128ELi128ELb1ELb1ELb0ELb0ELb1ELb1EEEEEEEEEvNT_6ParamsE)
        /*0230*/ 	.word	0x00000000


	//----- nvinfo : EIATTR_MIN_STACK_SIZE
	.align		4
.L_104:
        /*0234*/ 	.byte	0x04, 0x12
        /*0236*/ 	.short	(.L_106 - .L_105)
	.align		4
.L_105:
        /*0238*/ 	.word	index@(_ZN7cutlass13device_kernelIN5flash19enable_sm80_to_sm89INS1_16FlashAttnFwdSm80INS1_25CollectiveMainloopFwdSm80ILi4ELi1ELb0EN4cute5tupleIJNS5_1CILi128EEENS7_ILi80EEENS7_ILi64EEEEEELi64ENS_6half_tEfNS_4arch4Sm80ELb0ELb0ELb0ELb1ELb0ELb1ELb1ELb1EEENS1_21CollectiveEpilogueFwdINS6_IJS8_SA_S9_EEENS6_IJNS7_ILi1EEESI_SI_EEESC_SE_Li128ELb1ELb1ELb1ELb0EEENS1_36VarlenDynamicPersistentTileSchedulerILi128ELi80ELi128ELi128ELb1ELb1ELb0ELb0ELb1ELb1EEEEEEEEEvNT_6ParamsE)
        /*023c*/ 	.word	0x00000000


	//----- nvinfo : EIATTR_MIN_STACK_SIZE
	.align		4
.L_106:
        /*0240*/ 	.byte	0x04, 0x12
        /*0242*/ 	.short	(.L_108 - .L_107)
	.align		4
.L_107:
        /*0244*/ 	.word	index@(_ZN7cutlass13device_kernelIN5flash19enable_sm80_to_sm89INS1_16FlashAttnFwdSm80INS1_25CollectiveMainloopFwdSm80ILi4ELi1ELb0EN4cute5tupleIJNS5_1CILi128EEENS7_ILi96EEENS7_ILi64EEEEEELi64ENS_6half_tEfNS_4arch4Sm80ELb0ELb1ELb0ELb0ELb0ELb0ELb1ELb1EEENS1_21CollectiveEpilogueFwdINS6_IJS8_SA_S9_EEENS6_IJNS7_ILi1EEESI_SI_EEESC_SE_Li128ELb0ELb1ELb1ELb0EEENS1_19SingleTileSchedulerILb0ELb1ELb1ELi128EEEEEEEEEvNT_6ParamsE)
        /*0248*/ 	.word	0x00000000


	//----- nvinfo : EIATTR_MIN_STACK_SIZE
	.align		4
.L_108:
        /*024c*/ 	.byte	0x04, 0x12
        /*024e*/ 	.short	(.L_110 - .L_109)
	.align		4
.L_109:
        /*0250*/ 	.word	index@(_ZN7cutlass13device_kernelIN5flash19enable_sm80_to_sm89INS1_16FlashAttnFwdSm80INS1_25CollectiveMainloopFwdSm80ILi4ELi1ELb0EN4cute5tupleIJNS5_1CILi128EEENS7_ILi80EEENS7_ILi64EEEEEELi64ENS_6half_tEfNS_4arch4Sm80ELb0ELb1ELb0ELb1ELb0ELb0ELb1ELb1EEENS1_21CollectiveEpilogueFwdINS6_IJS8_SA_S9_EEENS6_IJNS7_ILi1EEESI_SI_EEESC_SE_Li128ELb1ELb1ELb1ELb0EEENS1_36VarlenDynamicPersistentTileSchedulerILi128ELi80ELi128ELi128ELb1ELb1ELb0ELb1ELb0ELb1EEEEEEEEEvNT_6ParamsE)
        /*0254*/ 	.word	0x00000000


	//----- nvinfo : EIATTR_MIN_STACK_SIZE
	.align		4
.L_110:
        /*0258*/ 	.byte	0x04, 0x12
        /*025a*/ 	.short	(.L_112 - .L_111)
	.align		4
.L_111:
        /*025c*/ 	.word	index@(_ZN7cutlass13device_kernelIN5flash19enable_sm80_to_sm89INS1_16FlashAttnFwdSm80INS1_25CollectiveMainloopFwdSm80ILi4ELi1ELb0EN4cute5tupleIJNS5_1CILi128EEENS7_ILi80EEENS7_ILi64EEEEEELi64ENS_6half_tEfNS_4arch4Sm80ELb0ELb1ELb0ELb1ELb0ELb1ELb1ELb1EEENS1_21CollectiveEpilogueFwdINS6_IJS8_SA_S9_EEENS6_IJNS7_ILi1EEESI_SI_EEESC_SE_Li128ELb1ELb1ELb1ELb0EEENS1_36VarlenDynamicPersistentTileSchedulerILi128ELi80ELi128ELi128ELb1ELb1ELb0ELb1ELb0ELb1EEEEEEEEEvNT_6ParamsE)
        /*0260*/ 	.word	0x00000000


	//----- nvinfo : EIATTR_MIN_STACK_SIZE
	.align		4
.L_112:
        /*0264*/ 	.byte	0x04, 0x12
        /*0266*/ 	.short	(.L_114 - .L_113)
	.align		4
.L_113:
        /*0268*/ 	.word	index@(_ZN7cutlass13device_kernelIN5flash19enable_sm80_to_sm89INS1_16FlashAttnFwdSm80INS1_25CollectiveMainloopFwdSm80ILi4ELi1ELb0EN4cute5tupleIJNS5_1CILi128EEENS7_ILi112EEENS7_ILi64EEEEEELi64ENS_6half_tEfNS_4arch4Sm80ELb1ELb0ELb0ELb0ELb0ELb0ELb1ELb1EEENS1_21CollectiveEpilogueFwdINS6_IJS8_SA_S9_EEENS6_IJNS7_ILi1EEESI_SI_EEESC_SE_Li128ELb0ELb1ELb1ELb0EEENS1_30DynamicPersistentTileSchedulerILi128ELi128ELb1ELb1ELb0EEEEEEEEEvNT_6ParamsE)
        /*026c*/ 	.word	0x00000000


	//----- nvinfo : EIATTR_MIN_STACK_SIZE
	.align		4
.L_114:
        /*0270*/ 	.byte	0x04, 0x12
        /*0272*/ 	.short	(.L_116 - .L_115)
	.align		4
.L_115:
        /*0274*/ 	.word	index@(_ZN7cutlass13device_kernelIN5flash19enable_sm80_to_sm89INS1_16FlashAttnFwdSm80INS1_25CollectiveMainloopFwdSm80ILi4ELi1ELb0EN4cute5tupleIJNS5_1CILi128EEENS7_ILi80EEENS7_ILi64EEEEEELi64ENS_6half_tEfNS_4arch4Sm80ELb1ELb0ELb0ELb1ELb0ELb0ELb1ELb1EEENS1_21CollectiveEpilogueFwdINS6_IJS8_SA_S9_EEENS6_IJNS7_ILi1EEESI_SI_EEESC_SE_Li128ELb1ELb1ELb1ELb0EEENS1_36VarlenDynamicPersistentTileSchedulerILi128ELi80ELi128ELi128ELb1ELb1ELb0ELb1ELb1ELb1EEEEEEEEEvNT_6ParamsE)
        /*0278*/ 	.word	0x00000000


	//----- nvinfo : EIATTR_MIN_STACK_SIZE
	.align		4
.L_116:
        /*027c*/ 	.byte	0x04, 0x12
        /*027e*/ 	.short	(.L_118 - .L_117)
	.align		4
.L_117:
        /*0280*/ 	.word	index@(_ZN7cutlass13device_kernelIN5flash19enable_sm80_to_sm89INS1_16FlashAttnFwdSm80INS1_25CollectiveMainloopFwdSm80ILi4ELi1ELb0EN4cute5tupleIJNS5_1CILi128EEENS7_ILi80EEENS7_ILi64EEEEEELi64ENS_6half_tEfNS_4arch4Sm80ELb1ELb0ELb0ELb1ELb0ELb1ELb1ELb1EEENS1_21CollectiveEpilogueFwdINS6_IJS8_SA_S9_EEENS6_IJNS7_ILi1EEESI_SI_EEESC_SE_Li128ELb1ELb1ELb1ELb0EEENS1_36VarlenDynamicPersistentTileSchedulerILi128ELi80ELi128ELi128ELb1ELb1ELb0ELb1ELb1ELb1EEEEEEEEEvNT_6ParamsE)
        /*0284*/ 	.word	0x00000000
.L_118:


//--------------------- .nv.compat                --------------------------
	.section	.nv.compat,"",@"SHT_CUDA_COMPAT_INFO"
	.align	4
        /*0000*/ 	.byte	0x02, 0x09, 0x01, 0x00, 0x02, 0x02, 0x01, 0x00, 0x02, 0x05, 0x05, 0x00, 0x03, 0x07, 0x01, 0x01
        /*0010*/ 	.byte	0x02, 0x03, 0x00, 0x00, 0x02, 0x06, 0x01, 0x00, 0x04, 0x0b, 0x08, 0x00, 0x00, 0x00, 0x00, 0x00
        /*0020*/ 	.byte	0x00, 0x00, 0x00, 0x00


//--------------------- .nv.info._ZN7cutlass13device_kernelIN5flash19enable_sm80_to_sm89INS1_16FlashAttnFwdSm80INS1_25CollectiveMainloopFwdSm80ILi4ELi1ELb0EN4cute5tupleIJNS5_1CILi128EEENS7_ILi112EEENS7_ILi64EEEEEELi64ENS_6half_tEfNS_4arch4Sm80ELb0ELb0ELb1ELb0ELb0ELb0ELb1ELb1EEENS1_21CollectiveEpilogueFwdINS6_IJS8_SA_S9_EEENS6_IJNS7_ILi1EEESI_SI_EEESC_SE_Li128ELb0ELb1ELb1ELb0EEENS1_19SingleTileSchedulerILb0ELb1ELb1ELi128EEEEEEEEEvNT_6ParamsE --------------------------
	.section	.nv.info._ZN7cutlass13device_kernelIN5flash19enable_sm80_to_sm89INS1_16FlashAttnFwdSm80INS1_25CollectiveMainloopFwdSm80ILi4ELi1ELb0EN4cute5tupleIJNS5_1CILi128EEENS7_ILi112EEENS7_ILi64EEEEEELi64ENS_6half_tEfNS_4arch4Sm80ELb0ELb0ELb1ELb0ELb0ELb0ELb1ELb1EEENS1_21CollectiveEpilogueFwdINS6_IJS8_SA_S9_EEENS6_IJNS7_ILi1EEESI_SI_EEESC_SE_Li128ELb0ELb1ELb1ELb0EEENS1_19SingleTileSchedulerILb0ELb1ELb1ELi128EEEEEEEEEvNT_6ParamsE,"",@"SHT_CUDA_INFO"
	.sectionflags	@""
	.align	4


	//----- nvinfo : EIATTR_CUDA_API_VERSION
	.align		4
        /*0000*/ 	.byte	0x04, 0x37
        /*0002*/ 	.short	(.L_120 - .L_119)
.L_119:
        /*0004*/ 	.word	0x00000082


	//----- nvinfo : EIATTR_KPARAM_INFO
	.align		4
.L_120:
        /*0008*/ 	.byte	0x04, 0x17
        /*000a*/ 	.short	(.L_122 - .L_121)
.L_121:
        /*000c*/ 	.word	0x00000000
        /*0010*/ 	.short	0x0000
        /*0012*/ 	.short	0x0000
        /*0014*/ 	.byte	0x00, 0xf0, 0x61, 0x10


	//----- nvinfo : EIATTR_SPARSE_MMA_MASK
	.align		4
.L_122:
        /*0018*/ 	.byte	0x03, 0x50
        /*001a*/ 	.short	0x0000


	//----- nvinfo : EIATTR_MAXREG_COUNT
	.align		4
        /*001c*/ 	.byte	0x03, 0x1b
        /*001e*/ 	.short	0x00ff


	//----- nvinfo : EIATTR_MERCURY_ISA_VERSION
	.align		4
        /*0020*/ 	.byte	0x03, 0x5f
        /*0022*/ 	.short	0x0101


	//----- nvinfo : EIATTR_EXIT_INSTR_OFFSETS
	.align		4
        /*0024*/ 	.byte	0x04, 0x1c
        /*0026*/ 	.short	(.L_124 - .L_123)


	//   ....[0]....
.L_123:
        /*0028*/ 	.word	0x00000010


	//----- nvinfo : EIATTR_MAX_THREADS
	.align		4
.L_124:
        /*002c*/ 	.byte	0x04, 0x05
        /*002e*/ 	.short	(.L_126 - .L_125)
.L_125:
        /*0030*/ 	.word	0x00000080
        /*0034*/ 	.word	0x00000001
        /*0038*/ 	.word	0x00000001


	//----- nvinfo : EIATTR_CBANK_PARAM_SIZE
	.align		4
.L_126:
        /*003c*/ 	.byte	0x03, 0x19
        /*003e*/ 	.short	0x0418


	//----- nvinfo : EIATTR_PARAM_CBANK
	.align		4
        /*0040*/ 	.byte	0x04, 0x0a
        /*0042*/ 	.short	(.L_128 - .L_127)
	.align		4
.L_127:
        /*0044*/ 	.word	index@(.nv.constant0._ZN7cutlass13device_kernelIN5flash19enable_sm80_to_sm89INS1_16FlashAttnFwdSm80INS1_25CollectiveMainloopFwdSm80ILi4ELi1ELb0EN4cute5tupleIJNS5_1CILi128EEENS7_ILi112EEENS7_ILi64EEEEEELi64ENS_6half_tEfNS_4arch4Sm80ELb0ELb0ELb1ELb0ELb0ELb0ELb1ELb1EEENS1_21CollectiveEpilogueFwdINS6_IJS8_SA_S9_EEENS6_IJNS7_ILi1EEESI_SI_EEESC_SE_Li128ELb0ELb1ELb1ELb0EEENS1_19SingleTileSchedulerILb0ELb1ELb1ELi128EEEEEEEEEvNT_6ParamsE)
        /*0048*/ 	.short	0x0210
        /*004a*/ 	.short	0x0418


	//----- nvinfo : EIATTR_SW_WAR
	.align		4
.L_128:
        /*004c*/ 	.byte	0x04, 0x36
        /*004e*/ 	.short	(.L_130 - .L_129)
.L_129:
        /*0050*/ 	.word	0x00000008
.L_130:


//--------------------- .nv.info._ZN7cutlass13device_kernelIN5flash19enable_sm80_to_sm89INS1_16FlashAttnFwdSm80INS1_25CollectiveMainloopFwdSm80ILi4ELi1ELb0EN4cute5tupleIJNS5_1CILi128EEENS7_ILi80EEENS7_ILi64EEEEEELi64ENS_6half_tEfNS_4arch4Sm80ELb0ELb0ELb1ELb1ELb0ELb0ELb1ELb1EEENS1_21CollectiveEpilogueFwdINS6_IJS8_SA_S9_EEENS6_IJNS7_ILi1EEESI_SI_EEESC_SE_Li128ELb1ELb1ELb1ELb0EEENS1_36VarlenDynamicPersistentTileSchedulerILi128ELi80ELi128ELi128ELb1ELb1ELb0ELb0ELb1ELb1EEEEEEEEEvNT_6ParamsE --------------------------
	.section	.nv.info._ZN7cutlass13device_kernelIN5flash19enable_sm80_to_sm89INS1_16FlashAttnFwdSm80INS1_25CollectiveMainloopFwdSm80ILi4ELi1ELb0EN4cute5tupleIJNS5_1CILi128EEENS7_ILi80EEENS7_ILi64EEEEEELi64ENS_6half_tEfNS_4arch4Sm80ELb0ELb0ELb1ELb1ELb0ELb0ELb1ELb1EEENS1_21CollectiveEpilogueFwdINS6_IJS8_SA_S9_EEENS6_IJNS7_ILi1EEESI_SI_EEESC_SE_Li128ELb1ELb1ELb1ELb0EEENS1_36VarlenDynamicPersistentTileSchedulerILi128ELi80ELi128ELi128ELb1ELb1ELb0ELb0ELb1ELb1EEEEEEEEEvNT_6ParamsE,"",@"SHT_CUDA_INFO"
	.sectionflags	@""
	.align	4


	//----- nvinfo : EIATTR_CUDA_API_VERSION
	.align		4
        /*0000*/ 	.byte	0x04, 0x37
        /*0002*/ 	.short	(.L_132 - .L_131)
.L_131:
        /*0004*/ 	.word	0x00000082


	//----- nvinfo : EIATTR_KPARAM_INFO
	.align		4
.L_132:
        /*0008*/ 	.byte	0x04, 0x17
        /*000a*/ 	.short	(.L_134 - .L_133)
.L_133:
        /*000c*/ 	.word	0x00000000
        /*0010*/ 	.short	0x0000
        /*0012*/ 	.short	0x0000
        /*0014*/ 	.byte	0x00, 0xf0, 0xe1, 0x10


	//----- nvinfo : EIATTR_SPARSE_MMA_MASK
	.align		4
.L_134:
        /*0018*/ 	.byte	0x03, 0x50
        /*001a*/ 	.short	0x0000


	//----- nvinfo : EIATTR_MAXREG_COUNT
	.align		4
        /*001c*/ 	.byte	0x03, 0x1b
        /*001e*/ 	.short	0x00ff


	//----- nvinfo : EIATTR_MERCURY_ISA_VERSION
	.align		4
        /*0020*/ 	.byte	0x03, 0x5f
        /*0022*/ 	.short	0x0101


	//----- nvinfo : EIATTR_EXIT_INSTR_OFFSETS
	.align		4
        /*0024*/ 	.byte	0x04, 0x1c
        /*0026*/ 	.short	(.L_136 - .L_135)


	//   ....[0]....
.L_135:
        /*0028*/ 	.word	0x00000010


	//----- nvinfo : EIATTR_MAX_THREADS
	.align		4
.L_136:
        /*002c*/ 	.byte	0x04, 0x05
        /*002e*/ 	.short	(.L_138 - .L_137)
.L_137:
        /*0030*/ 	.word	0x00000080
        /*0034*/ 	.word	0x00000001
        /*0038*/ 	.word	0x00000001


	//----- nvinfo : EIATTR_CBANK_PARAM_SIZE
	.align		4
.L_138:
        /*003c*/ 	.byte	0x03, 0x19
        /*003e*/ 	.short	0x0438


	//----- nvinfo : EIATTR_PARAM_CBANK
	.align		4
        /*0040*/ 	.byte	0x04, 0x0a
        /*0042*/ 	.short	(.L_140 - .L_139)
	.align		4
.L_139:
        /*0044*/ 	.word	index@(.nv.constant0._ZN7cutlass13device_kernelIN5flash19enable_sm80_to_sm89INS1_16FlashAttnFwdSm80INS1_25CollectiveMainloopFwdSm80ILi4ELi1ELb0EN4cute5tupleIJNS5_1CILi128EEENS7_ILi80EEENS7_ILi64EEEEEELi64ENS_6half_tEfNS_4arch4Sm80ELb0ELb0ELb1ELb1ELb0ELb0ELb1ELb1EEENS1_21CollectiveEpilogueFwdINS6_IJS8_SA_S9_EEENS6_IJNS7_ILi1EEESI_SI_EEESC_SE_Li128ELb1ELb1ELb1ELb0EEENS1_36VarlenDynamicPersistentTileSchedulerILi128ELi80ELi128ELi128ELb1ELb1ELb0ELb0ELb1ELb1EEEEEEEEEvNT_6ParamsE)
        /*0048*/ 	.short	0x0210
        /*004a*/ 	.short	0x0438


	//----- nvinfo : EIATTR_SW_WAR
	.align		4
.L_140:
        /*004c*/ 	.byte	0x04, 0x36
        /*004e*/ 	.short	(.L_142 - .L_141)
.L_141:
        /*0050*/ 	.word	0x00000008
.L_142:


//--------------------- .nv.info._ZN7cutlass13device_kernelIN5flash19enable_sm80_to_sm89INS1_16FlashAttnFwdSm80INS1_25CollectiveMainloopFwdSm80ILi4ELi1ELb0EN4cute5tupleIJNS5_1CILi128EEENS7_ILi80EEENS7_ILi64EEEEEELi64ENS_6half_tEfNS_4arch4Sm80ELb0ELb0ELb1ELb1ELb0ELb1ELb1ELb1EEENS1_21CollectiveEpilogueFwdINS6_IJS8_SA_S9_EEENS6_IJNS7_ILi1EEESI_SI_EEESC_SE_Li128ELb1ELb1ELb1ELb0EEENS1_36VarlenDynamicPersistentTileSchedulerILi128ELi80ELi128ELi128ELb1ELb1ELb0ELb0ELb1ELb1EEEEEEEEEvNT_6ParamsE --------------------------
	.section	.nv.info._ZN7cutlass13device_kernelIN5flash19enable_sm80_to_sm89INS1_16FlashAttnFwdSm80INS1_25CollectiveMainloopFwdSm80ILi4ELi1ELb0EN4cute5tupleIJNS5_1CILi128EEENS7_ILi80EEENS7_ILi64EEEEEELi64ENS_6half_tEfNS_4arch4Sm80ELb0ELb0ELb1ELb1ELb0ELb1ELb1ELb1EEENS1_21CollectiveEpilogueFwdINS6_IJS8_SA_S9_EEENS6_IJNS7_ILi1EEESI_SI_EEESC_SE_Li128ELb1ELb1ELb1ELb0EEENS1_36VarlenDynamicPersistentTileSchedulerILi128ELi80ELi128ELi128ELb1ELb1ELb0ELb0ELb1ELb1EEEEEEEEEvNT_6ParamsE,"",@"SHT_CUDA_INFO"
	.sectionflags	@""
	.align	4


	//----- nvinfo : EIATTR_CUDA_API_VERSION
	.align		4
        /*0000*/ 	.byte	0x04, 0x37
        /*0002*/ 	.short	(.L_144 - .L_143)
.L_143:
        /*0004*/ 	.word	0x00000082


	//----- nvinfo : EIATTR_KPARAM_INFO
	.align		4
.L_144:
        /*0008*/ 	.byte	0x04, 0x17
        /*000a*/ 	.short	(.L_146 - .L_145)
.L_145:
        /*000c*/ 	.word	0x00000000
        /*0010*/ 	.short	0x0000
        /*0012*/ 	.short	0x0000
        /*0014*/ 	.byte	0x00, 0xf0, 0xe1, 0x10


	//----- nvinfo : EIATTR_SPARSE_MMA_MASK
	.align		4
.L_146:
        /*0018*/ 	.byte	0x03, 0x50
        /*001a*/ 	.short	0x0000


	//----- nvinfo : EIATTR_MAXREG_COUNT
	.align		4
        /*001c*/ 	.byte	0x03, 0x1b
        /*001e*/ 	.short	0x00ff


	//----- nvinfo : EIATTR_MERCURY_ISA_VERSION
	.align		4
        /*0020*/ 	.byte	0x03, 0x5f
        /*0022*/ 	.short	0x0101


	//----- nvinfo : EIATTR_EXIT_INSTR_OFFSETS
	.align		4
        /*0024*/ 	.byte	0x04, 0x1c
        /*0026*/ 	.short	(.L_148 - .L_147)


	//   ....[0]....
.L_147:
        /*0028*/ 	.word	0x00000010


	//----- nvinfo : EIATTR_MAX_THREADS
	.align		4
.L_148:
        /*002c*/ 	.byte	0x04, 0x05
        /*002e*/ 	.short	(.L_150 - .L_149)
.L_149:
        /*0030*/ 	.word	0x00000080
        /*0034*/ 	.word	0x00000001
        /*0038*/ 	.word	0x00000001


	//----- nvinfo : EIATTR_CBANK_PARAM_SIZE
	.align		4
.L_150:
        /*003c*/ 	.byte	0x03, 0x19
        /*003e*/ 	.short	0x0438


	//----- nvinfo : EIATTR_PARAM_CBANK
	.align		4
        /*0040*/ 	.byte	0x04, 0x0a
        /*0042*/ 	.short	(.L_152 - .L_151)
	.align		4
.L_151:
        /*0044*/ 	.word	index@(.nv.constant0._ZN7cutlass13device_kernelIN5flash19enable_sm80_to_sm89INS1_16FlashAttnFwdSm80INS1_25CollectiveMainloopFwdSm80ILi4ELi1ELb0EN4cute5tupleIJNS5_1CILi128EEENS7_ILi80EEENS7_ILi64EEEEEELi64ENS_6half_tEfNS_4arch4Sm80ELb0ELb0ELb1ELb1ELb0ELb1ELb1ELb1EEENS1_21CollectiveEpilogueFwdINS6_IJS8_SA_S9_EEENS6_IJNS7_ILi1EEESI_SI_EEESC_SE_Li128ELb1ELb1ELb1ELb0EEENS1_36VarlenDynamicPersistentTileSchedulerILi128ELi80ELi128ELi128ELb1ELb1ELb0ELb0ELb1ELb1EEEEEEEEEvNT_6ParamsE)
        /*0048*/ 	.short	0x0210
        /*004a*/ 	.short	0x0438


	//----- nvinfo : EIATTR_SW_WAR
	.align		4
.L_152:
        /*004c*/ 	.byte	0x04, 0x36
        /*004e*/ 	.short	(.L_154 - .L_153)
.L_153:
        /*0050*/ 	.word	0x00000008
.L_154:


//--------------------- .nv.info._ZN7cutlass13device_kernelIN5flash19enable_sm80_to_sm89INS1_16FlashAttnFwdSm80INS1_25CollectiveMainloopFwdSm80ILi4ELi1ELb0EN4cute5tupleIJNS5_1CILi128EEENS7_ILi96EEENS7_ILi64EEEEEELi64ENS_6half_tEfNS_4arch4Sm80ELb0ELb1ELb1ELb0ELb0ELb0ELb1ELb1EEENS1_21CollectiveEpilogueFwdINS6_IJS8_SA_S9_EEENS6_IJNS7_ILi1EEESI_SI_EEESC_SE_Li128ELb0ELb1ELb1ELb0EEENS1_19SingleTileSchedulerILb0ELb1ELb1ELi128EEEEEEEEEvNT_6ParamsE --------------------------
	.section	.nv.info._ZN7cutlass13device_kernelIN5flash19enable_sm80_to_sm89INS1_16FlashAttnFwdSm80INS1_25CollectiveMainloopFwdSm80ILi4ELi1ELb0EN4cute5tupleIJNS5_1CILi128EEENS7_ILi96EEENS7_ILi64EEEEEELi64ENS_6half_tEfNS_4arch4Sm80ELb0ELb1ELb1ELb0ELb0ELb0ELb1ELb1EEENS1_21CollectiveEpilogueFwdINS6_IJS8_SA_S9_EEENS6_IJNS7_ILi1EEESI_SI_EEESC_SE_Li128ELb0ELb1ELb1ELb0EEENS1_19SingleTileSchedulerILb0ELb1ELb1ELi128EEEEEEEEEvNT_6ParamsE,"",@"SHT_CUDA_INFO"
	.sectionflags	@""
	.align	4


	//----- nvinfo : EIATTR_CUDA_API_VERSION
	.align		4
        /*0000*/ 	.byte	0x04, 0x37
        /*0002*/ 	.short	(.L_156 - .L_155)
.L_155:
        /*0004*/ 	.word	0x00000082


	//----- nvinfo : EIATTR_KPARAM_INFO
	.align		4
.L_156:
        /*0008*/ 	.byte	0x04, 0x17
        /*000a*/ 	.short	(.L_158 - .L_157)
.L_157:
        /*000c*/ 	.word	0x00000000
        /*0010*/ 	.short	0x0000
        /*0012*/ 	.short	0x0000
        /*0014*/ 	.byte	0x00, 0xf0, 0x61, 0x10


	//----- nvinfo : EIATTR_SPARSE_MMA_MASK
	.align		4
.L_158:
        /*0018*/ 	.byte	0x03, 0x50
        /*001a*/ 	.short	0x0000


	//----- nvinfo : EIATTR_MAXREG_COUNT
	.align		4
        /*001c*/ 	.byte	0x03, 0x1b
        /*001e*/ 	.short	0x00ff


	//----- nvinfo : EIATTR_MERCURY_ISA_VERSION
	.align		4
        /*0020*/ 	.byte	0x03, 0x5f
        /*0022*/ 	.short	0x0101


	//----- nvinfo : EIATTR_EXIT_INSTR_OFFSETS
	.align		4
        /*0024*/ 	.byte	0x04, 0x1c
        /*0026*/ 	.short	(.L_160 - .L_159)


	//   ....[0]....
.L_159:
        /*0028*/ 	.word	0x00000010


	//----- nvinfo : EIATTR_MAX_THREADS
	.align		4
.L_160:
        /*002c*/ 	.byte	0x04, 0x05
        /*002e*/ 	.short	(.L_162 - .L_161)
.L_161:
        /*0030*/ 	.word	0x00000080
        /*0034*/ 	.word	0x00000001
        /*0038*/ 	.word	0x00000001


	//----- nvinfo : EIATTR_CBANK_PARAM_SIZE
	.align		4
.L_162:
        /*003c*/ 	.byte	0x03, 0x19
        /*003e*/ 	.short	0x0418


	//----- nvinfo : EIATTR_PARAM_CBANK
	.align		4
        /*0040*/ 	.byte	0x04, 0x0a
        /*0042*/ 	.short	(.L_164 - .L_163)
	.align		4
.L_163:
        /*0044*/ 	.word	index@(.nv.constant0._ZN7cutlass13device_kernelIN5flash19enable_sm80_to_sm89INS1_16FlashAttnFwdSm80INS1_25CollectiveMainloopFwdSm80ILi4ELi1ELb0EN4cute5tupleIJNS5_1CILi128EEENS7_ILi96EEENS7_ILi64EEEEEELi64ENS_6half_tEfNS_4arch4Sm80ELb0ELb1ELb1ELb0ELb0ELb0ELb1ELb1EEENS1_21CollectiveEpilogueFwdINS6_IJS8_SA_S9_EEENS6_IJNS7_ILi1EEESI_SI_EEESC_SE_Li128ELb0ELb1ELb1ELb0EEENS1_19SingleTileSchedulerILb0ELb1ELb1ELi128EEEEEEEEEvNT_6ParamsE)
        /*0048*/ 	.short	0x0210
        /*004a*/ 	.short	0x0418


	//----- nvinfo : EIATTR_SW_WAR
	.align		4
.L_164:
        /*004c*/ 	.byte	0x04, 0x36
        /*004e*/ 	.short	(.L_166 - .L_165)
.L_165:
        /*0050*/ 	.word	0x00000008
.L_166:


//--------------------- .nv.info._ZN7cutlass13device_kernelIN5flash19enable_sm80_to_sm89INS1_16FlashAttnFwdSm80INS1_25CollectiveMainloopFwdSm80ILi4ELi1ELb0EN4cute5tupleIJNS5_1CILi128EEENS7_ILi80EEENS7_ILi64EEEEEELi64ENS_6half_tEfNS_4arch4Sm80ELb0ELb1ELb1ELb1ELb0ELb0ELb1ELb1EEENS1_21CollectiveEpilogueFwdINS6_IJS8_SA_S9_EEENS6_IJNS7_ILi1EEESI_SI_EEESC_SE_Li128ELb1ELb1ELb1ELb0EEENS1_36VarlenDynamicPersistentTileSchedulerILi128ELi80ELi128ELi128ELb1ELb1ELb0ELb1ELb0ELb1EEEEEEEEEvNT_6ParamsE --------------------------
	.section	.nv.info._ZN7cutlass13device_kernelIN5flash19enable_sm80_to_sm89INS1_16FlashAttnFwdSm80INS1_25CollectiveMainloopFwdSm80ILi4ELi1ELb0EN4cute5tupleIJNS5_1CILi128EEENS7_ILi80EEENS7_ILi64EEEEEELi64ENS_6half_tEfNS_4arch4Sm80ELb0ELb1ELb1ELb1ELb0ELb0ELb1ELb1EEENS1_21CollectiveEpilogueFwdINS6_IJS8_SA_S9_EEENS6_IJNS7_ILi1EEESI_SI_EEESC_SE_Li128ELb1ELb1ELb1ELb0EEENS1_36VarlenDynamicPersistentTileSchedulerILi128ELi80ELi128ELi128ELb1ELb1ELb0ELb1ELb0ELb1EEEEEEEEEvNT_6ParamsE,"",@"SHT_CUDA_INFO"
	.sectionflags	@""
	.align	4


	//----- nvinfo : EIATTR_CUDA_API_VERSION
	.align		4
        /*0000*/ 	.byte	0x04, 0x37
        /*0002*/ 	.short	(.L_168 - .L_167)
.L_167:
        /*0004*/ 	.word	0x00000082


	//----- nvinfo : EIATTR_KPARAM_INFO
	.align		4
.L_168:
        /*0008*/ 	.byte	0x04, 0x17
        /*000a*/ 	.short	(.L_170 - .L_169)
.L_169:
        /*000c*/ 	.word	0x00000000
        /*0010*/ 	.short	0x0000
        /*0012*/ 	.short	0x0000
        /*0014*/ 	.byte	0x00, 0xf0, 0xe1, 0x10


	//----- nvinfo : EIATTR_SPARSE_MMA_MASK
	.align		4
.L_170:
        /*0018*/ 	.byte	0x03, 0x50
        /*001a*/ 	.short	0x0000


	//----- nvinfo : EIATTR_MAXREG_COUNT
	.align		4
        /*001c*/ 	.byte	0x03, 0x1b
        /*001e*/ 	.short	0x00ff


	//----- nvinfo : EIATTR_MERCURY_ISA_VERSION
	.align		4
        /*0020*/ 	.byte	0x03, 0x5f
        /*0022*/ 	.short	0x0101


	//----- nvinfo : EIATTR_EXIT_INSTR_OFFSETS
	.align		4
        /*0024*/ 	.byte	0x04, 0x1c
        /*0026*/ 	.short	(.L_172 - .L_171)


	//   ....[0]....
.L_171:
        /*0028*/ 	.word	0x00000010


	//----- nvinfo : EIATTR_MAX_THREADS
	.align		4
.L_172:
        /*002c*/ 	.byte	0x04, 0x05
        /*002e*/ 	.short	(.L_174 - .L_173)
.L_173:
        /*0030*/ 	.word	0x00000080
        /*0034*/ 	.word	0x00000001
        /*0038*/ 	.word	0x00000001


	//----- nvinfo : EIATTR_CBANK_PARAM_SIZE
	.align		4
.L_174:
        /*003c*/ 	.byte	0x03, 0x19
        /*003e*/ 	.short	0x0438


	//----- nvinfo : EIATTR_PARAM_CBANK
	.align		4
        /*0040*/ 	.byte	0x04, 0x0a
        /*0042*/ 	.short	(.L_176 - .L_175)
	.align		4
.L_175:
        /*0044*/ 	.word	index@(.nv.constant0._ZN7cutlass13device_kernelIN5flash19enable_sm80_to_sm89INS1_16FlashAttnFwdSm80INS1_25CollectiveMainloopFwdSm80ILi4ELi1ELb0EN4cute5tupleIJNS5_1CILi128EEENS7_ILi80EEENS7_ILi64EEEEEELi64ENS_6half_tEfNS_4arch4Sm80ELb0ELb1ELb1ELb1ELb0ELb0ELb1ELb1EEENS1_21CollectiveEpilogueFwdINS6_IJS8_SA_S9_EEENS6_IJNS7_ILi1EEESI_SI_EEESC_SE_Li128ELb1ELb1ELb1ELb0EEENS1_36VarlenDynamicPersistentTileSchedulerILi128ELi80ELi128ELi128ELb1ELb1ELb0ELb1ELb0ELb1EEEEEEEEEvNT_6ParamsE)
        /*0048*/ 	.short	0x0210
        /*004a*/ 	.short	0x0438


	//----- nvinfo : EIATTR_SW_WAR
	.align		4
.L_176:
        /*004c*/ 	.byte	0x04, 0x36
        /*004e*/ 	.short	(.L_178 - .L_177)
.L_177:
        /*0050*/ 	.word	0x00000008
.L_178:


//--------------------- .nv.info._ZN7cutlass13device_kernelIN5flash19enable_sm80_to_sm89INS1_16FlashAttnFwdSm80INS1_25CollectiveMainloopFwdSm80ILi4ELi1ELb0EN4cute5tupleIJNS5_1CILi128EEENS7_ILi80EEENS7_ILi64EEEEEELi64ENS_6half_tEfNS_4arch4Sm80ELb0ELb1ELb1ELb1ELb0ELb1ELb1ELb1EEENS1_21CollectiveEpilogueFwdINS6_IJS8_SA_S9_EEENS6_IJNS7_ILi1EEESI_SI_EEESC_SE_Li128ELb1ELb1ELb1ELb0EEENS1_36VarlenDynamicPersistentTileSchedulerILi128ELi80ELi128ELi128ELb1ELb1ELb0ELb1ELb0ELb1EEEEEEEEEvNT_6ParamsE --------------------------
	.section	.nv.info._ZN7cutlass13device_kernelIN5flash19enable_sm80_to_sm89INS1_16FlashAttnFwdSm80INS1_25CollectiveMainloopFwdSm80ILi4ELi1ELb0EN4cute5tupleIJNS5_1CILi128EEENS7_ILi80EEENS7_ILi64EEEEEELi64ENS_6half_tEfNS_4arch4Sm80ELb0ELb1ELb1ELb1ELb0ELb1ELb1ELb1EEENS1_21CollectiveEpilogueFwdINS6_IJS8_SA_S9_EEENS6_IJNS7_ILi1EEESI_SI_EEESC_SE_Li128ELb1ELb1ELb1ELb0EEENS1_36VarlenDynamicPersistentTileSchedulerILi128ELi80ELi128ELi128ELb1ELb1ELb0ELb1ELb0ELb1EEEEEEEEEvNT_6ParamsE,"",@"SHT_CUDA_INFO"
	.sectionflags	@""
	.align	4


	//----- nvinfo : EIATTR_CUDA_API_VERSION
	.align		4
        /*0000*/ 	.byte	0x04, 0x37
        /*0002*/ 	.short	(.L_180 - .L_179)
.L_179:
        /*0004*/ 	.word	0x00000082


	//----- nvinfo : EIATTR_KPARAM_INFO
	.align		4
.L_180:
        /*0008*/ 	.byte	0x04, 0x17
        /*000a*/ 	.short	(.L_182 - .L_181)
.L_181:
        /*000c*/ 	.word	0x00000000
        /*0010*/ 	.short	0x0000
        /*0012*/ 	.short	0x0000
        /*0014*/ 	.byte	0x00, 0xf0, 0xe1, 0x10


	//----- nvinfo : EIATTR_SPARSE_MMA_MASK
	.align		4
.L_182:
        /*0018*/ 	.byte	0x03, 0x50
        /*001a*/ 	.short	0x0000


	//----- nvinfo : EIATTR_MAXREG_COUNT
	.align		4
        /*001c*/ 	.byte	0x03, 0x1b
        /*001e*/ 	.short	0x00ff


	//----- nvinfo : EIATTR_MERCURY_ISA_VERSION
	.align		4
        /*0020*/ 	.byte	0x03, 0x5f
        /*0022*/ 	.short	0x0101


	//----- nvinfo : EIATTR_EXIT_INSTR_OFFSETS
	.align		4
        /*0024*/ 	.byte	0x04, 0x1c
        /*0026*/ 	.short	(.L_184 - .L_183)


	//   ....[0]....
.L_183:
        /*0028*/ 	.word	0x00000010


	//----- nvinfo : EIATTR_MAX_THREADS
	.align		4
.L_184:
        /*002c*/ 	.byte	0x04, 0x05
        /*002e*/ 	.short	(.L_186 - .L_185)
.L_185:
        /*0030*/ 	.word	0x00000080
        /*0034*/ 	.word	0x00000001
        /*0038*/ 	.word	0x00000001


	//----- nvinfo : EIATTR_CBANK_PARAM_SIZE
	.align		4
.L_186:
        /*003c*/ 	.byte	0x03, 0x19
        /*003e*/ 	.short	0x0438


	//----- nvinfo : EIATTR_PARAM_CBANK
	.align		4
        /*0040*/ 	.byte	0x04, 0x0a
        /*0042*/ 	.short	(.L_188 - .L_187)
	.align		4
.L_187:
        /*0044*/ 	.word	index@(.nv.constant0._ZN7cutlass13device_kernelIN5flash19enable_sm80_to_sm89INS1_16FlashAttnFwdSm80INS1_25CollectiveMainloopFwdSm80ILi4ELi1ELb0EN4cute5tupleIJNS5_1CILi128EEENS7_ILi80EEENS7_ILi64EEEEEELi64ENS_6half_tEfNS_4arch4Sm80ELb0ELb1ELb1ELb1ELb0ELb1ELb1ELb1EEENS1_21CollectiveEpilogueFwdINS6_IJS8_SA_S9_EEENS6_IJNS7_ILi1EEESI_SI_EEESC_SE_Li128ELb1ELb1ELb1ELb0EEENS1_36VarlenDynamicPersistentTileSchedulerILi128ELi80ELi128ELi128ELb1ELb1ELb0ELb1ELb0ELb1EEEEEEEEEvNT_6ParamsE)
        /*0048*/ 	.short	0x0210
        /*004a*/ 	.short	0x0438


	//----- nvinfo : EIATTR_SW_WAR
	.align		4
.L_188:
        /*004c*/ 	.byte	0x04, 0x36
        /*004e*/ 	.short	(.L_190 - .L_189)
.L_189:
        /*0050*/ 	.word	0x00000008
.L_190:


//--------------------- .nv.info._ZN7cutlass13device_kernelIN5flash19enable_sm80_to_sm89INS1_16FlashAttnFwdSm80INS1_25CollectiveMainloopFwdSm80ILi4ELi1ELb0EN4cute5tupleIJNS5_1CILi128EEENS7_ILi112EEENS7_ILi64EEEEEELi64ENS_6half_tEfNS_4arch4Sm80ELb1ELb0ELb1ELb0ELb0ELb0ELb1ELb1EEENS1_21CollectiveEpilogueFwdINS6_IJS8_SA_S9_EEENS6_IJNS7_ILi1EEESI_SI_EEESC_SE_Li128ELb0ELb1ELb1ELb0EEENS1_30DynamicPersistentTileSchedulerILi128ELi128ELb1ELb1ELb0EEEEEEEEEvNT_6ParamsE --------------------------
	.section	.nv.info._ZN7cutlass13device_kernelIN5flash19enable_sm80_to_sm89INS1_16FlashAttnFwdSm80INS1_25CollectiveMainloopFwdSm80ILi4ELi1ELb0EN4cute5tupleIJNS5_1CILi128EEENS7_ILi112EEENS7_ILi64EEEEEELi64ENS_6half_tEfNS_4arch4Sm80ELb1ELb0ELb1ELb0ELb0ELb0ELb1ELb1EEENS1_21CollectiveEpilogueFwdINS6_IJS8_SA_S9_EEENS6_IJNS7_ILi1EEESI_SI_EEESC_SE_Li128ELb0ELb1ELb1ELb0EEENS1_30DynamicPersistentTileSchedulerILi128ELi128ELb1ELb1ELb0EEEEEEEEEvNT_6ParamsE,"",@"SHT_CUDA_INFO"
	.sectionflags	@""
	.align	4


	//----- nvinfo : EIATTR_CUDA_API_VERSION
	.align		4
        /*0000*/ 	.byte	0x04, 0x37
        /*0002*/ 	.short	(.L_192 - .L_191)
.L_191:
        /*0004*/ 	.word	0x00000082


	//----- nvinfo : EIATTR_KPARAM_INFO
	.align		4
.L_192:
        /*0008*/ 	.byte	0x04, 0x17
        /*000a*/ 	.short	(.L_194 - .L_193)
.L_193:
        /*000c*/ 	.word	0x00000000
        /*0010*/ 	.short	0x0000
        /*0012*/ 	.short	0x0000
        /*0014*/ 	.byte	0x00, 0xf0, 0xa1, 0x10


	//----- nvinfo : EIATTR_SPARSE_MMA_MASK
	.align		4
.L_194:
        /*0018*/ 	.byte	0x03, 0x50
        /*001a*/ 	.short	0x0000


	//----- nvinfo : EIATTR_MAXREG_COUNT
	.align		4
        /*001c*/ 	.byte	0x03, 0x1b
        /*001e*/ 	.short	0x00ff


	//----- nvinfo : EIATTR_MERCURY_ISA_VERSION
	.align		4
        /*0020*/ 	.byte	0x03, 0x5f
        /*0022*/ 	.short	0x0101


	//----- nvinfo : EIATTR_EXIT_INSTR_OFFSETS
	.align		4
        /*0024*/ 	.byte	0x04, 0x1c
        /*0026*/ 	.short	(.L_196 - .L_195)


	//   ....[0]....
.L_195:
        /*0028*/ 	.word	0x00000010


	//----- nvinfo : EIATTR_MAX_THREADS
	.align		4
.L_196:
        /*002c*/ 	.byte	0x04, 0x05
        /*002e*/ 	.short	(.L_198 - .L_197)
.L_197:
        /*0030*/ 	.word	0x00000080
        /*0034*/ 	.word	0x00000001
        /*0038*/ 	.word	0x00000001


	//----- nvinfo : EIATTR_CBANK_PARAM_SIZE
	.align		4
.L_198:
        /*003c*/ 	.byte	0x03, 0x19
        /*003e*/ 	.short	0x0428


	//----- nvinfo : EIATTR_PARAM_CBANK
	.align		4
        /*0040*/ 	.byte	0x04, 0x0a
        /*0042*/ 	.short	(.L_200 - .L_199)
	.align		4
.L_199:
        /*0044*/ 	.word	index@(.nv.constant0._ZN7cutlass13device_kernelIN5flash19enable_sm80_to_sm89INS1_16FlashAttnFwdSm80INS1_25CollectiveMainloopFwdSm80ILi4ELi1ELb0EN4cute5tupleIJNS5_1CILi128EEENS7_ILi112EEENS7_ILi64EEEEEELi64ENS_6half_tEfNS_4arch4Sm80ELb1ELb0ELb1ELb0ELb0ELb0ELb1ELb1EEENS1_21CollectiveEpilogueFwdINS6_IJS8_SA_S9_EEENS6_IJNS7_ILi1EEESI_SI_EEESC_SE_Li128ELb0ELb1ELb1ELb0EEENS1_30DynamicPersistentTileSchedulerILi128ELi128ELb1ELb1ELb0EEEEEEEEEvNT_6ParamsE)
        /*0048*/ 	.short	0x0210
        /*004a*/ 	.short	0x0428


	//----- nvinfo : EIATTR_SW_WAR
	.align		4
.L_200:
        /*004c*/ 	.byte	0x04, 0x36
        /*004e*/ 	.short	(.L_202 - .L_201)
.L_201:
        /*0050*/ 	.word	0x00000008
.L_202:


//--------------------- .nv.info._ZN7cutlass13device_kernelIN5flash19enable_sm80_to_sm89INS1_16FlashAttnFwdSm80INS1_25CollectiveMainloopFwdSm80ILi4ELi1ELb0EN4cute5tupleIJNS5_1CILi128EEENS7_ILi80EEENS7_ILi64EEEEEELi64ENS_6half_tEfNS_4arch4Sm80ELb1ELb0ELb1ELb1ELb0ELb0ELb1ELb1EEENS1_21CollectiveEpilogueFwdINS6_IJS8_SA_S9_EEENS6_IJNS7_ILi1EEESI_SI_EEESC_SE_Li128ELb1ELb1ELb1ELb0EEENS1_36VarlenDynamicPersistentTileSchedulerILi128ELi80ELi128ELi128ELb1ELb1ELb0ELb1ELb1ELb1EEEEEEEEEvNT_6ParamsE --------------------------
	.section	.nv.info._ZN7cutlass13device_kernelIN5flash19enable_sm80_to_sm89INS1_16FlashAttnFwdSm80INS1_25CollectiveMainloopFwdSm80ILi4ELi1ELb0EN4cute5tupleIJNS5_1CILi128EEENS7_ILi80EEENS7_ILi64EEEEEELi64ENS_6half_tEfNS_4arch4Sm80ELb1ELb0ELb1ELb1ELb0ELb0ELb1ELb1EEENS1_21CollectiveEpilogueFwdINS6_IJS8_SA_S9_EEENS6_IJNS7_ILi1EEESI_SI_EEESC_SE_Li128ELb1ELb1ELb1ELb0EEENS1_36VarlenDynamicPersistentTileSchedulerILi128ELi80ELi128ELi128ELb1ELb1ELb0ELb1ELb1ELb1EEEEEEEEEvNT_6ParamsE,"",@"SHT_CUDA_INFO"
	.sectionflags	@""
	.align	4


	//----- nvinfo : EIATTR_CUDA_API_VERSION
	.align		4
        /*0000*/ 	.byte	0x04, 0x37
        /*0002*/ 	.short	(.L_204 - .L_203)
.L_203:
        /*0004*/ 	.word	0x00000082


	//----- nvinfo : EIATTR_KPARAM_INFO
	.align		4
.L_204:
        /*0008*/ 	.byte	0x04, 0x17
        /*000a*/ 	.short	(.L_206 - .L_205)
.L_205:
        /*000c*/ 	.word	0x00000000
        /*0010*/ 	.short	0x0000
        /*0012*/ 	.short	0x0000
        /*0014*/ 	.byte	0x00, 0xf0, 0xe1, 0x10


	//----- nvinfo : EIATTR_SPARSE_MMA_MASK
	.align		4
.L_206:
        /*0018*/ 	.byte	0x03, 0x50
        /*001a*/ 	.short	0x0000


	//----- nvinfo : EIATTR_MAXREG_COUNT
	.align		4
        /*001c*/ 	.byte	0x03, 0x1b
        /*001e*/ 	.short	0x00ff


	//----- nvinfo : EIATTR_MERCURY_ISA_VERSION
	.align		4
        /*0020*/ 	.byte	0x03, 0x5f
        /*0022*/ 	.short	0x0101


	//----- nvinfo : EIATTR_EXIT_INSTR_OFFSETS
	.align		4
        /*0024*/ 	.byte	0x04, 0x1c
        /*0026*/ 	.short	(.L_208 - .L_207)


	//   ....[0]....
.L_207:
        /*0028*/ 	.word	0x00000010


	//----- nvinfo : EIATTR_MAX_THREADS
	.align		4
.L_208:
        /*002c*/ 	.byte	0x04, 0x05
        /*002e*/ 	.short	(.L_210 - .L_209)
.L_209:
        /*0030*/ 	.word	0x00000080
        /*0034*/ 	.word	0x00000001
        /*0038*/ 	.word	0x00000001


	//----- nvinfo : EIATTR_CBANK_PARAM_SIZE
	.align		4
.L_210:
        /*003c*/ 	.byte	0x03, 0x19
        /*003e*/ 	.short	0x0438


	//----- nvinfo : EIATTR_PARAM_CBANK
	.align		4
        /*0040*/ 	.byte	0x04, 0x0a
        /*0042*/ 	.short	(.L_212 - .L_211)
	.align		4
.L_211:
        /*0044*/ 	.word	index@(.nv.constant0._ZN7cutlass13device_kernelIN5flash19enable_sm80_to_sm89INS1_16FlashAttnFwdSm80INS1_25CollectiveMainloopFwdSm80ILi4ELi1ELb0EN4cute5tupleIJNS5_1CILi128EEENS7_ILi80EEENS7_ILi64EEEEEELi64ENS_6half_tEfNS_4arch4Sm80ELb1ELb0ELb1ELb1ELb0ELb0ELb1ELb1EEENS1_21CollectiveEpilogueFwdINS6_IJS8_SA_S9_EEENS6_IJNS7_ILi1EEESI_SI_EEESC_SE_Li128ELb1ELb1ELb1ELb0EEENS1_36VarlenDynamicPersistentTileSchedulerILi128ELi80ELi128ELi128ELb1ELb1ELb0ELb1ELb1ELb1EEEEEEEEEvNT_6ParamsE)
        /*0048*/ 	.short	0x0210
        /*004a*/ 	.short	0x0438


	//----- nvinfo : EIATTR_SW_WAR
	.align		4
.L_212:
        /*004c*/ 	.byte	0x04, 0x36
        /*004e*/ 	.short	(.L_214 - .L_213)
.L_213:
        /*0050*/ 	.word	0x00000008
.L_214:


//--------------------- .nv.info._ZN7cutlass13device_kernelIN5flash19enable_sm80_to_sm89INS1_16FlashAttnFwdSm80INS1_25CollectiveMainloopFwdSm80ILi4ELi1ELb0EN4cute5tupleIJNS5_1CILi128EEENS7_ILi80EEENS7_ILi64EEEEEELi64ENS_6half_tEfNS_4arch4Sm80ELb1ELb0ELb1ELb1ELb0ELb1ELb1ELb1EEENS1_21CollectiveEpilogueFwdINS6_IJS8_SA_S9_EEENS6_IJNS7_ILi1EEESI_SI_EEESC_SE_Li128ELb1ELb1ELb1ELb0EEENS1_36VarlenDynamicPersistentTileSchedulerILi128ELi80ELi128ELi128ELb1ELb1ELb0ELb1ELb1ELb1EEEEEEEEEvNT_6ParamsE --------------------------
	.section	.nv.info._ZN7cutlass13device_kernelIN5flash19enable_sm80_to_sm89INS1_16FlashAttnFwdSm80INS1_25CollectiveMainloopFwdSm80ILi4ELi1ELb0EN4cute5tupleIJNS5_1CILi128EEENS7_ILi80EEENS7_ILi64EEEEEELi64ENS_6half_tEfNS_4arch4Sm80ELb1ELb0ELb1ELb1ELb0ELb1ELb1ELb1EEENS1_21CollectiveEpilogueFwdINS6_IJS8_SA_S9_EEENS6_IJNS7_ILi1EEESI_SI_EEESC_SE_Li128ELb1ELb1ELb1ELb0EEENS1_36VarlenDynamicPersistentTileSchedulerILi128ELi80ELi128ELi128ELb1ELb1ELb0ELb1ELb1ELb1EEEEEEEEEvNT_6ParamsE,"",@"SHT_CUDA_INFO"
	.sectionflags	@""
	.align	4


	//----- nvinfo : EIATTR_CUDA_API_VERSION
	.align		4
        /*0000*/ 	.byte	0x04, 0x37
        /*0002*/ 	.short	(.L_216 - .L_215)
.L_215:
        /*0004*/ 	.word	0x00000082


	//----- nvinfo : EIATTR_KPARAM_INFO
	.align		4
.L_216:
        /*0008*/ 	.byte	0x04, 0x17
        /*000a*/ 	.short	(.L_218 - .L_217)
.L_217:
        /*000c*/ 	.word	0x00000000
        /*0010*/ 	.short	0x0000
        /*0012*/ 	.short	0x0000
        /*0014*/ 	.byte	0x00, 0xf0, 0xe1, 0x10


	//----- nvinfo : EIATTR_SPARSE_MMA_MASK
	.align		4
.L_218:
        /*0018*/ 	.byte	0x03, 0x50
        /*001a*/ 	.short	0x0000


	//----- nvinfo : EIATTR_MAXREG_COUNT
	.align		4
        /*001c*/ 	.byte	0x03, 0x1b
        /*001e*/ 	.short	0x00ff


	//----- nvinfo : EIATTR_MERCURY_ISA_VERSION
	.align		4
        /*0020*/ 	.byte	0x03, 0x5f
        /*0022*/ 	.short	0x0101


	//----- nvinfo : EIATTR_EXIT_INSTR_OFFSETS
	.align		4
        /*0024*/ 	.byte	0x04, 0x1c
        /*0026*/ 	.short	(.L_220 - .L_219)


	//   ....[0]....
.L_219:
        /*0028*/ 	.word	0x00000010


	//----- nvinfo : EIATTR_MAX_THREADS
	.align		4
.L_220:
        /*002c*/ 	.byte	0x04, 0x05
        /*002e*/ 	.short	(.L_222 - .L_221)
.L_221:
        /*0030*/ 	.word	0x00000080
        /*0034*/ 	.word	0x00000001
        /*0038*/ 	.word	0x00000001


	//----- nvinfo : EIATTR_CBANK_PARAM_SIZE
	.align		4
.L_222:
        /*003c*/ 	.byte	0x03, 0x19
        /*003e*/ 	.short	0x0438


	//----- nvinfo : EIATTR_PARAM_CBANK
	.align		4
        /*0040*/ 	.byte	0x04, 0x0a
        /*0042*/ 	.short	(.L_224 - .L_223)
	.align		4
.L_223:
        /*0044*/ 	.word	index@(.nv.constant0._ZN7cutlass13device_kernelIN5flash19enable_sm80_to_sm89INS1_16FlashAttnFwdSm80INS1_25CollectiveMainloopFwdSm80ILi4ELi1ELb0EN4cute5tupleIJNS5_1CILi128EEENS7_ILi80EEENS7_ILi64EEEEEELi64ENS_6half_tEfNS_4arch4Sm80ELb1ELb0ELb1ELb1ELb0ELb1ELb1ELb1EEENS1_21CollectiveEpilogueFwdINS6_IJS8_SA_S9_EEENS6_IJNS7_ILi1EEESI_SI_EEESC_SE_Li128ELb1ELb1ELb1ELb0EEENS1_36VarlenDynamicPersistentTileSchedulerILi128ELi80ELi128ELi128ELb1ELb1ELb0ELb1ELb1ELb1EEEEEEEEEvNT_6ParamsE)
        /*0048*/ 	.short	0x0210
        /*004a*/ 	.short	0x0438


	//----- nvinfo : EIATTR_SW_WAR
	.align		4
.L_224:
        /*004c*/ 	.byte	0x04, 0x36
        /*004e*/ 	.short	(.L_226 - .L_225)
.L_225:
        /*0050*/ 	.word	0x00000008
.L_226:


//--------------------- .nv.info._ZN7cutlass13device_kernelIN5flash19enable_sm80_to_sm89INS1_16FlashAttnFwdSm80INS1_25CollectiveMainloopFwdSm80ILi4ELi1ELb0EN4cute5tupleIJNS5_1CILi128EEENS7_ILi112EEENS7_ILi64EEEEEELi64ENS_6half_tEfNS_4arch4Sm80ELb0ELb0ELb0ELb0ELb0ELb0ELb1ELb1EEENS1_21CollectiveEpilogueFwdINS6_IJS8_SA_S9_EEENS6_IJNS7_ILi1EEESI_SI_EEESC_SE_Li128ELb0ELb1ELb1ELb0EEENS1_19SingleTileSchedulerILb0ELb1ELb1ELi128EEEEEEEEEvNT_6ParamsE --------------------------
	.section	.nv.info._ZN7cutlass13device_kernelIN5flash19enable_sm80_to_sm89INS1_16FlashAttnFwdSm80INS1_25CollectiveMainloopFwdSm80ILi4ELi1ELb0EN4cute5tupleIJNS5_1CILi128EEENS7_ILi112EEENS7_ILi64EEEEEELi64ENS_6half_tEfNS_4arch4Sm80ELb0ELb0ELb0ELb0ELb0ELb0ELb1ELb1EEENS1_21CollectiveEpilogueFwdINS6_IJS8_SA_S9_EEENS6_IJNS7_ILi1EEESI_SI_EEESC_SE_Li128ELb0ELb1ELb1ELb0EEENS1_19SingleTileSchedulerILb0ELb1ELb1ELi128EEEEEEEEEvNT_6ParamsE,"",@"SHT_CUDA_INFO"
	.sectionflags	@""
	.align	4


	//----- nvinfo : EIATTR_CUDA_API_VERSION
	.align		4
        /*0000*/ 	.byte	0x04, 0x37
        /*0002*/ 	.short	(.L_228 - .L_227)
.L_227:
        /*0004*/ 	.word	0x00000082


	//----- nvinfo : EIATTR_KPARAM_INFO
	.align		4
.L_228:
        /*0008*/ 	.byte	0x04, 0x17
        /*000a*/ 	.short	(.L_230 - .L_229)
.L_229:
        /*000c*/ 	.word	0x00000000
        /*0010*/ 	.short	0x0000
        /*0012*/ 	.short	0x0000
        /*0014*/ 	.byte	0x00, 0xf0, 0x61, 0x10


	//----- nvinfo : EIATTR_SPARSE_MMA_MASK
	.align		4
.L_230:
        /*0018*/ 	.byte	0x03, 0x50
        /*001a*/ 	.short	0x0000


	//----- nvinfo : EIATTR_MAXREG_COUNT
	.align		4
        /*001c*/ 	.byte	0x03, 0x1b
        /*001e*/ 	.short	0x00ff


	//----- nvinfo : EIATTR_MERCURY_ISA_VERSION
	.align		4
        /*0020*/ 	.byte	0x03, 0x5f
        /*0022*/ 	.short	0x0101


	//----- nvinfo : EIATTR_EXIT_INSTR_OFFSETS
	.align		4
        /*0024*/ 	.byte	0x04, 0x1c
        /*0026*/ 	.short	(.L_232 - .L_231)


	//   ....[0]....
.L_231:
        /*0028*/ 	.word	0x00000010


	//----- nvinfo : EIATTR_MAX_THREADS
	.align		4
.L_232:
        /*002c*/ 	.byte	0x04, 0x05
        /*002e*/ 	.short	(.L_234 - .L_233)
.L_233:
        /*0030*/ 	.word	0x00000080
        /*0034*/ 	.word	0x00000001
        /*0038*/ 	.word	0x00000001


	//----- nvinfo : EIATTR_CBANK_PARAM_SIZE
	.align		4
.L_234:
        /*003c*/ 	.byte	0x03, 0x19
        /*003e*/ 	.short	0x0418


	//----- nvinfo : EIATTR_PARAM_CBANK
	.align		4
        /*0040*/ 	.byte	0x04, 0x0a
        /*0042*/ 	.short	(.L_236 - .L_235)
	.align		4
.L_235:
        /*0044*/ 	.word	index@(.nv.constant0._ZN7cutlass13device_kernelIN5flash19enable_sm80_to_sm89INS1_16FlashAttnFwdSm80INS1_25CollectiveMainloopFwdSm80ILi4ELi1ELb0EN4cute5tupleIJNS5_1CILi128EEENS7_ILi112EEENS7_ILi64EEEEEELi64ENS_6half_tEfNS_4arch4Sm80ELb0ELb0ELb0ELb0ELb0ELb0ELb1ELb1EEENS1_21CollectiveEpilogueFwdINS6_IJS8_SA_S9_EEENS6_IJNS7_ILi1EEESI_SI_EEESC_SE_Li128ELb0ELb1ELb1ELb0EEENS1_19SingleTileSchedulerILb0ELb1ELb1ELi128EEEEEEEEEvNT_6ParamsE)
        /*0048*/ 	.short	0x0210
        /*004a*/ 	.short	0x0418


	//----- nvinfo : EIATTR_SW_WAR
	.align		4
.L_236:
        /*004c*/ 	.byte	0x04, 0x36
        /*004e*/ 	.short	(.L_238 - .L_237)
.L_237:
        /*0050*/ 	.word	0x00000008
.L_238:


//--------------------- .nv.info._ZN7cutlass13device_kernelIN5flash19enable_sm80_to_sm89INS1_16FlashAttnFwdSm80INS1_25CollectiveMainloopFwdSm80ILi4ELi1ELb0EN4cute5tupleIJNS5_1CILi128EEENS7_ILi80EEENS7_ILi64EEEEEELi64ENS_6half_tEfNS_4arch4Sm80ELb0ELb0ELb0ELb1ELb0ELb0ELb1ELb1EEENS1_21CollectiveEpilogueFwdINS6_IJS8_SA_S9_EEENS6_IJNS7_ILi1EEESI_SI_EEESC_SE_Li128ELb1ELb1ELb1ELb0EEENS1_36VarlenDynamicPersistentTileSchedulerILi128ELi80ELi128ELi128ELb1ELb1ELb0ELb0ELb1ELb1EEEEEEEEEvNT_6ParamsE --------------------------
	.section	.nv.info._ZN7cutlass13device_kernelIN5flash19enable_sm80_to_sm89INS1_16FlashAttnFwdSm80INS1_25CollectiveMainloopFwdSm80ILi4ELi1ELb0EN4cute5tupleIJNS5_1CILi128EEENS7_ILi80EEENS7_ILi64EEEEEELi64ENS_6half_tEfNS_4arch4Sm80ELb0ELb0ELb0ELb1ELb0ELb0ELb1ELb1EEENS1_21CollectiveEpilogueFwdINS6_IJS8_SA_S9_EEENS6_IJNS7_ILi1EEESI_SI_EEESC_SE_Li128ELb1ELb1ELb1ELb0EEENS1_36VarlenDynamicPersistentTileSchedulerILi128ELi80ELi128ELi128ELb1ELb1ELb0ELb0ELb1ELb1EEEEEEEEEvNT_6ParamsE,"",@"SHT_CUDA_INFO"
	.sectionflags	@""
	.align	4


	//----- nvinfo : EIATTR_CUDA_API_VERSION
	.align		4
        /*0000*/ 	.byte	0x04, 0x37
        /*0002*/ 	.short	(.L_240 - .L_239)
.L_239:
        /*0004*/ 	.word	0x00000082


	//----- nvinfo : EIATTR_KPARAM_INFO
	.align		4
.L_240:
        /*0008*/ 	.byte	0x04, 0x17
        /*000a*/ 	.short	(.L_242 - .L_241)
.L_241:
        /*000c*/ 	.word	0x00000000
        /*0010*/ 	.short	0x0000
        /*0012*/ 	.short	0x0000
        /*0014*/ 	.byte	0x00, 0xf0, 0xe1, 0x10


	//----- nvinfo : EIATTR_SPARSE_MMA_MASK
	.align		4
.L_242:
        /*0018*/ 	.byte	0x03, 0x50
        /*001a*/ 	.short	0x0000


	//----- nvinfo : EIATTR_MAXREG_COUNT
	.align		4
        /*001c*/ 	.byte	0x03, 0x1b
        /*001e*/ 	.short	0x00ff


	//----- nvinfo : EIATTR_MERCURY_ISA_VERSION
	.align		4
        /*0020*/ 	.byte	0x03, 0x5f
        /*0022*/ 	.short	0x0101


	//----- nvinfo : EIATTR_EXIT_INSTR_OFFSETS
	.align		4
        /*0024*/ 	.byte	0x04, 0x1c
        /*0026*/ 	.short	(.L_244 - .L_243)


	//   ....[0]....
.L_243:
        /*0028*/ 	.word	0x00000010


	//----- nvinfo : EIATTR_MAX_THREADS
	.align		4
.L_244:
        /*002c*/ 	.byte	0x04, 0x05
        /*002e*/ 	.short	(.L_246 - .L_245)
.L_245:
        /*0030*/ 	.word	0x00000080
        /*0034*/ 	.word	0x00000001
        /*0038*/ 	.word	0x00000001


	//----- nvinfo : EIATTR_CBANK_PARAM_SIZE
	.align		4
.L_246:
        /*003c*/ 	.byte	0x03, 0x19
        /*003e*/ 	.short	0x0438


	//----- nvinfo : EIATTR_PARAM_CBANK
	.align		4
        /*0040*/ 	.byte	0x04, 0x0a
        /*0042*/ 	.short	(.L_248 - .L_247)
	.align		4
.L_247:
        /*0044*/ 	.word	index@(.nv.constant0._ZN7cutlass13device_kernelIN5flash19enable_sm80_to_sm89INS1_16FlashAttnFwdSm80INS1_25CollectiveMainloopFwdSm80ILi4ELi1ELb0EN4cute5tupleIJNS5_1CILi128EEENS7_ILi80EEENS7_ILi64EEEEEELi64ENS_6half_tEfNS_4arch4Sm80ELb0ELb0ELb0ELb1ELb0ELb0ELb1ELb1EEENS1_21CollectiveEpilogueFwdINS6_IJS8_SA_S9_EEENS6_IJNS7_ILi1EEESI_SI_EEESC_SE_Li128ELb1ELb1ELb1ELb0EEENS1_36VarlenDynamicPersistentTileSchedulerILi128ELi80ELi128ELi128ELb1ELb1ELb0ELb0ELb1ELb1EEEEEEEEEvNT_6ParamsE)
        /*0048*/ 	.short	0x0210
        /*004a*/ 	.short	0x0438


	//----- nvinfo : EIATTR_SW_WAR
	.align		4
.L_248:
        /*004c*/ 	.byte	0x04, 0x36
        /*004e*/ 	.short	(.L_250 - .L_249)
.L_249:
        /*0050*/ 	.word	0x00000008
.L_250:


//--------------------- .nv.info._ZN7cutlass13device_kernelIN5flash19enable_sm80_to_sm89INS1_16FlashAttnFwdSm80INS1_25CollectiveMainloopFwdSm80ILi4ELi1ELb0EN4cute5tupleIJNS5_1CILi128EEENS7_ILi80EEENS7_ILi64EEEEEELi64ENS_6half_tEfNS_4arch4Sm80ELb0ELb0ELb0ELb1ELb0ELb1ELb1ELb1EEENS1_21CollectiveEpilogueFwdINS6_IJS8_SA_S9_EEENS6_IJNS7_ILi1EEESI_SI_EEESC_SE_Li128ELb1ELb1ELb1ELb0EEENS1_36VarlenDynamicPersistentTileSchedulerILi128ELi80ELi128ELi128ELb1ELb1ELb0ELb0ELb1ELb1EEEEEEEEEvNT_6ParamsE --------------------------
	.section	.nv.info._ZN7cutlass13device_kernelIN5flash19enable_sm80_to_sm89INS1_16FlashAttnFwdSm80INS1_25CollectiveMainloopFwdSm80ILi4ELi1ELb0EN4cute5tupleIJNS5_1CILi128EEENS7_ILi80EEENS7_ILi64EEEEEELi64ENS_6half_tEfNS_4arch4Sm80ELb0ELb0ELb0ELb1ELb0ELb1ELb1ELb1EEENS1_21CollectiveEpilogueFwdINS6_IJS8_SA_S9_EEENS6_IJNS7_ILi1EEESI_SI_EEESC_SE_Li128ELb1ELb1ELb1ELb0EEENS1_36VarlenDynamicPersistentTileSchedulerILi128ELi80ELi128ELi128ELb1ELb1ELb0ELb0ELb1ELb1EEEEEEEEEvNT_6ParamsE,"",@"SHT_CUDA_INFO"
	.sectionflags	@""
	.align	4


	//----- nvinfo : EIATTR_CUDA_API_VERSION
	.align		4
        /*0000*/ 	.byte	0x04, 0x37
        /*0002*/ 	.short	(.L_252 - .L_251)
.L_251:
        /*0004*/ 	.word	0x00000082


	//----- nvinfo : EIATTR_KPARAM_INFO
	.align		4
.L_252:
        /*0008*/ 	.byte	0x04, 0x17
        /*000a*/ 	.short	(.L_254 - .L_253)
.L_253:
        /*000c*/ 	.word	0x00000000
        /*0010*/ 	.short	0x0000
        /*0012*/ 	.short	0x0000
        /*0014*/ 	.byte	0x00, 0xf0, 0xe1, 0x10


	//----- nvinfo : EIATTR_SPARSE_MMA_MASK
	.align		4
.L_254:
        /*0018*/ 	.byte	0x03, 0x50
        /*001a*/ 	.short	0x0000


	//----- nvinfo : EIATTR_MAXREG_COUNT
	.align		4
        /*001c*/ 	.byte	0x03, 0x1b
        /*001e*/ 	.short	0x00ff


	//----- nvinfo : EIATTR_MERCURY_ISA_VERSION
	.align		4
        /*0020*/ 	.byte	0x03, 0x5f
        /*0022*/ 	.short	0x0101


	//----- nvinfo : EIATTR_EXIT_INSTR_OFFSETS
	.align		4
        /*0024*/ 	.byte	0x04, 0x1c
        /*0026*/ 	.short	(.L_256 - .L_255)


	//   ....[0]....
.L_255:
        /*0028*/ 	.word	0x00000010


	//----- nvinfo : EIATTR_MAX_THREADS
	.align		4
.L_256:
        /*002c*/ 	.byte	0x04, 0x05
        /*002e*/ 	.short	(.L_258 - .L_257)
.L_257:
        /*0030*/ 	.word	0x00000080
        /*0034*/ 	.word	0x00000001
        /*0038*/ 	.word	0x00000001


	//----- nvinfo : EIATTR_CBANK_PARAM_SIZE
	.align		4
.L_258:
        /*003c*/ 	.byte	0x03, 0x19
        /*003e*/ 	.short	0x0438


	//----- nvinfo : EIATTR_PARAM_CBANK
	.align		4
        /*0040*/ 	.byte	0x04, 0x0a
        /*0042*/ 	.short	(.L_260 - .L_259)
	.align		4
.L_259:
        /*0044*/ 	.word	index@(.nv.constant0._ZN7cutlass13device_kernelIN5flash19enable_sm80_to_sm89INS1_16FlashAttnFwdSm80INS1_25CollectiveMainloopFwdSm80ILi4ELi1ELb0EN4cute5tupleIJNS5_1CILi128EEENS7_ILi80EEENS7_ILi64EEEEEELi64ENS_6half_tEfNS_4arch4Sm80ELb0ELb0ELb0ELb1ELb0ELb1ELb1ELb1EEENS1_21CollectiveEpilogueFwdINS6_IJS8_SA_S9_EEENS6_IJNS7_ILi1EEESI_SI_EEESC_SE_Li128ELb1ELb1ELb1ELb0EEENS1_36VarlenDynamicPersistentTileSchedulerILi128ELi80ELi128ELi128ELb1ELb1ELb0ELb0ELb1ELb1EEEEEEEEEvNT_6ParamsE)
        /*0048*/ 	.short	0x0210
        /*004a*/ 	.short	0x0438


	//----- nvinfo : EIATTR_SW_WAR
	.align		4
.L_260:
        /*004c*/ 	.byte	0x04, 0x36
        /*004e*/ 	.short	(.L_262 - .L_261)
.L_261:
        /*0050*/ 	.word	0x00000008
.L_262:


//--------------------- .nv.info._ZN7cutlass13device_kernelIN5flash19enable_sm80_to_sm89INS1_16FlashAttnFwdSm80INS1_25CollectiveMainloopFwdSm80ILi4ELi1ELb0EN4cute5tupleIJNS5_1CILi128EEENS7_ILi96EEENS7_ILi64EEEEEELi64ENS_6half_tEfNS_4arch4Sm80ELb0ELb1ELb0ELb0ELb0ELb0ELb1ELb1EEENS1_21CollectiveEpilogueFwdINS6_IJS8_SA_S9_EEENS6_IJNS7_ILi1EEESI_SI_EEESC_SE_Li128ELb0ELb1ELb1ELb0EEENS1_19SingleTileSchedulerILb0ELb1ELb1ELi128EEEEEEEEEvNT_6ParamsE --------------------------
	.section	.nv.info._ZN7cutlass13device_kernelIN5flash19enable_sm80_to_sm89INS1_16FlashAttnFwdSm80INS1_25CollectiveMainloopFwdSm80ILi4ELi1ELb0EN4cute5tupleIJNS5_1CILi128EEENS7_ILi96EEENS7_ILi64EEEEEELi64ENS_6half_tEfNS_4arch4Sm80ELb0ELb1ELb0ELb0ELb0ELb0ELb1ELb1EEENS1_21CollectiveEpilogueFwdINS6_IJS8_SA_S9_EEENS6_IJNS7_ILi1EEESI_SI_EEESC_SE_Li128ELb0ELb1ELb1ELb0EEENS1_19SingleTileSchedulerILb0ELb1ELb1ELi128EEEEEEEEEvNT_6ParamsE,"",@"SHT_CUDA_INFO"
	.sectionflags	@""
	.align	4


	//----- nvinfo : EIATTR_CUDA_API_VERSION
	.align		4
        /*0000*/ 	.byte	0x04, 0x37
        /*0002*/ 	.short	(.L_264 - .L_263)
.L_263:
        /*0004*/ 	.word	0x00000082


	//----- nvinfo : EIATTR_KPARAM_INFO
	.align		4
.L_264:
        /*0008*/ 	.byte	0x04, 0x17
        /*000a*/ 	.short	(.L_266 - .L_265)
.L_265:
        /*000c*/ 	.word	0x00000000
        /*0010*/ 	.short	0x0000
        /*0012*/ 	.short	0x0000
        /*0014*/ 	.byte	0x00, 0xf0, 0x61, 0x10


	//----- nvinfo : EIATTR_SPARSE_MMA_MASK
	.align		4
.L_266:
        /*0018*/ 	.byte	0x03, 0x50
        /*001a*/ 	.short	0x0000


	//----- nvinfo : EIATTR_MAXREG_COUNT
	.align		4
        /*001c*/ 	.byte	0x03, 0x1b
        /*001e*/ 	.short	0x00ff


	//----- nvinfo : EIATTR_MERCURY_ISA_VERSION
	.align		4
        /*0020*/ 	.byte	0x03, 0x5f
        /*0022*/ 	.short	0x0101


	//----- nvinfo : EIATTR_EXIT_INSTR_OFFSETS
	.align		4
        /*0024*/ 	.byte	0x04, 0x1c
        /*0026*/ 	.short	(.L_268 - .L_267)


	//   ....[0]....
.L_267:
        /*0028*/ 	.word	0x00000010


	//----- nvinfo : EIATTR_MAX_THREADS
	.align		4
.L_268:
        /*002c*/ 	.byte	0x04, 0x05
        /*002e*/ 	.short	(.L_270 - .L_269)
.L_269:
        /*0030*/ 	.word	0x00000080
        /*0034*/ 	.word	0x00000001
        /*0038*/ 	.word	0x00000001


	//----- nvinfo : EIATTR_CBANK_PARAM_SIZE
	.align		4
.L_270:
        /*003c*/ 	.byte	0x03, 0x19
        /*003e*/ 	.short	0x0418


	//----- nvinfo : EIATTR_PARAM_CBANK
	.align		4
        /*0040*/ 	.byte	0x04, 0x0a
        /*0042*/ 	.short	(.L_272 - .L_271)
	.align		4
.L_271:
        /*0044*/ 	.word	index@(.nv.constant0._ZN7cutlass13device_kernelIN5flash19enable_sm80_to_sm89INS1_16FlashAttnFwdSm80INS1_25CollectiveMainloopFwdSm80ILi4ELi1ELb0EN4cute5tupleIJNS5_1CILi128EEENS7_ILi96EEENS7_ILi64EEEEEELi64ENS_6half_tEfNS_4arch4Sm80ELb0ELb1ELb0ELb0ELb0ELb0ELb1ELb1EEENS1_21CollectiveEpilogueFwdINS6_IJS8_SA_S9_EEENS6_IJNS7_ILi1EEESI_SI_EEESC_SE_Li128ELb0ELb1ELb1ELb0EEENS1_19SingleTileSchedulerILb0ELb1ELb1ELi128EEEEEEEEEvNT_6ParamsE)
        /*0048*/ 	.short	0x0210
        /*004a*/ 	.short	0x0418


	//----- nvinfo : EIATTR_SW_WAR
	.align		4
.L_272:
        /*004c*/ 	.byte	0x04, 0x36
        /*004e*/ 	.short	(.L_274 - .L_273)
.L_273:
        /*0050*/ 	.word	0x00000008
.L_274:


//--------------------- .nv.info._ZN7cutlass13device_kernelIN5flash19enable_sm80_to_sm89INS1_16FlashAttnFwdSm80INS1_25CollectiveMainloopFwdSm80ILi4ELi1ELb0EN4cute5tupleIJNS5_1CILi128EEENS7_ILi80EEENS7_ILi64EEEEEELi64ENS_6half_tEfNS_4arch4Sm80ELb0ELb1ELb0ELb1ELb0ELb0ELb1ELb1EEENS1_21CollectiveEpilogueFwdINS6_IJS8_SA_S9_EEENS6_IJNS7_ILi1EEESI_SI_EEESC_SE_Li128ELb1ELb1ELb1ELb0EEENS1_36VarlenDynamicPersistentTileSchedulerILi128ELi80ELi128ELi128ELb1ELb1ELb0ELb1ELb0ELb1EEEEEEEEEvNT_6ParamsE --------------------------
	.section	.nv.info._ZN7cutlass13device_kernelIN5flash19enable_sm80_to_sm89INS1_16FlashAttnFwdSm80INS1_25CollectiveMainloopFwdSm80ILi4ELi1ELb0EN4cute5tupleIJNS5_1CILi128EEENS7_ILi80EEENS7_ILi64EEEEEELi64ENS_6half_tEfNS_4arch4Sm80ELb0ELb1ELb0ELb1ELb0ELb0ELb1ELb1EEENS1_21CollectiveEpilogueFwdINS6_IJS8_SA_S9_EEENS6_IJNS7_ILi1EEESI_SI_EEESC_SE_Li128ELb1ELb1ELb1ELb0EEENS1_36VarlenDynamicPersistentTileSchedulerILi128ELi80ELi128ELi128ELb1ELb1ELb0ELb1ELb0ELb1EEEEEEEEEvNT_6ParamsE,"",@"SHT_CUDA_INFO"
	.sectionflags	@""
	.align	4


	//----- nvinfo : EIATTR_CUDA_API_VERSION
	.align		4
        /*0000*/ 	.byte	0x04, 0x37
        /*0002*/ 	.short	(.L_276 - .L_275)
.L_275:
        /*0004*/ 	.word	0x00000082


	//----- nvinfo : EIATTR_KPARAM_INFO
	.align		4
.L_276:
        /*0008*/ 	.byte	0x04, 0x17
        /*000a*/ 	.short	(.L_278 - .L_277)
.L_277:
        /*000c*/ 	.word	0x00000000
        /*0010*/ 	.short	0x0000
        /*0012*/ 	.short	0x0000
        /*0014*/ 	.byte	0x00, 0xf0, 0xe1, 0x10


	//----- nvinfo : EIATTR_SPARSE_MMA_MASK
	.align		4
.L_278:
        /*0018*/ 	.byte	0x03, 0x50
        /*001a*/ 	.short	0x0000


	//----- nvinfo : EIATTR_MAXREG_COUNT
	.align		4
        /*001c*/ 	.byte	0x03, 0x1b
        /*001e*/ 	.short	0x00ff


	//----- nvinfo : EIATTR_MERCURY_ISA_VERSION
	.align		4
        /*0020*/ 	.byte	0x03, 0x5f
        /*0022*/ 	.short	0x0101


	//----- nvinfo : EIATTR_EXIT_INSTR_OFFSETS
	.align		4
        /*0024*/ 	.byte	0x04, 0x1c
        /*0026*/ 	.short	(.L_280 - .L_279)


	//   ....[0]....
.L_279:
        /*0028*/ 	.word	0x00000010


	//----- nvinfo : EIATTR_MAX_THREADS
	.align		4
.L_280:
        /*002c*/ 	.byte	0x04, 0x05
        /*002e*/ 	.short	(.L_282 - .L_281)
.L_281:
        /*0030*/ 	.word	0x00000080
        /*0034*/ 	.word	0x00000001
        /*0038*/ 	.word	0x00000001


	//----- nvinfo : EIATTR_CBANK_PARAM_SIZE
	.align		4
.L_282:
        /*003c*/ 	.byte	0x03, 0x19
        /*003e*/ 	.short	0x0438


	//----- nvinfo : EIATTR_PARAM_CBANK
	.align		4
        /*0040*/ 	.byte	0x04, 0x0a
        /*0042*/ 	.short	(.L_284 - .L_283)
	.align		4
.L_283:
        /*0044*/ 	.word	index@(.nv.constant0._ZN7cutlass13device_kernelIN5flash19enable_sm80_to_sm89INS1_16FlashAttnFwdSm80INS1_25CollectiveMainloopFwdSm80ILi4ELi1ELb0EN4cute5tupleIJNS5_1CILi128EEENS7_ILi80EEENS7_ILi64EEEEEELi64ENS_6half_tEfNS_4arch4Sm80ELb0ELb1ELb0ELb1ELb0ELb0ELb1ELb1EEENS1_21CollectiveEpilogueFwdINS6_IJS8_SA_S9_EEENS6_IJNS7_ILi1EEESI_SI_EEESC_SE_Li128ELb1ELb1ELb1ELb0EEENS1_36VarlenDynamicPersistentTileSchedulerILi128ELi80ELi128ELi128ELb1ELb1ELb0ELb1ELb0ELb1EEEEEEEEEvNT_6ParamsE)
        /*0048*/ 	.short	0x0210
        /*004a*/ 	.short	0x0438


	//----- nvinfo : EIATTR_SW_WAR
	.align		4
.L_284:
        /*004c*/ 	.byte	0x04, 0x36
        /*004e*/ 	.short	(.L_286 - .L_285)
.L_285:
        /*0050*/ 	.word	0x00000008
.L_286:


//--------------------- .nv.info._ZN7cutlass13device_kernelIN5flash19enable_sm80_to_sm89INS1_16FlashAttnFwdSm80INS1_25CollectiveMainloopFwdSm80ILi4ELi1ELb0EN4cute5tupleIJNS5_1CILi128EEENS7_ILi80EEENS7_ILi64EEEEEELi64ENS_6half_tEfNS_4arch4Sm80ELb0ELb1ELb0ELb1ELb0ELb1ELb1ELb1EEENS1_21CollectiveEpilogueFwdINS6_IJS8_SA_S9_EEENS6_IJNS7_ILi1EEESI_SI_EEESC_SE_Li128ELb1ELb1ELb1ELb0EEENS1_36VarlenDynamicPersistentTileSchedulerILi128ELi80ELi128ELi128ELb1ELb1ELb0ELb1ELb0ELb1EEEEEEEEEvNT_6ParamsE --------------------------
	.section	.nv.info._ZN7cutlass13device_kernelIN5flash19enable_sm80_to_sm89INS1_16FlashAttnFwdSm80INS1_25CollectiveMainloopFwdSm80ILi4ELi1ELb0EN4cute5tupleIJNS5_1CILi128EEENS7_ILi80EEENS7_ILi64EEEEEELi64ENS_6half_tEfNS_4arch4Sm80ELb0ELb1ELb0ELb1ELb0ELb1ELb1ELb1EEENS1_21CollectiveEpilogueFwdINS6_IJS8_SA_S9_EEENS6_IJNS7_ILi1EEESI_SI_EEESC_SE_Li128ELb1ELb1ELb1ELb0EEENS1_36VarlenDynamicPersistentTileSchedulerILi128ELi80ELi128ELi128ELb1ELb1ELb0ELb1ELb0ELb1EEEEEEEEEvNT_6ParamsE,"",@"SHT_CUDA_INFO"
	.sectionflags	@""
	.align	4


	//----- nvinfo : EIATTR_CUDA_API_VERSION
	.align		4
        /*0000*/ 	.byte	0x04, 0x37
        /*0002*/ 	.short	(.L_288 - .L_287)
.L_287:
        /*0004*/ 	.word	0x00000082


	//----- nvinfo : EIATTR_KPARAM_INFO
	.align		4
.L_288:
        /*0008*/ 	.byte	0x04, 0x17
        /*000a*/ 	.short	(.L_290 - .L_289)
.L_289:
        /*000c*/ 	.word	0x00000000
        /*0010*/ 	.short	0x0000
        /*0012*/ 	.short	0x0000
        /*0014*/ 	.byte	0x00, 0xf0, 0xe1, 0x10


	//----- nvinfo : EIATTR_SPARSE_MMA_MASK
	.align		4
.L_290:
        /*0018*/ 	.byte	0x03, 0x50
        /*001a*/ 	.short	0x0000


	//----- nvinfo : EIATTR_MAXREG_COUNT
	.align		4
        /*001c*/ 	.byte	0x03, 0x1b
        /*001e*/ 	.short	0x00ff


	//----- nvinfo : EIATTR_MERCURY_ISA_VERSION
	.align		4
        /*0020*/ 	.byte	0x03, 0x5f
        /*0022*/ 	.short	0x0101


	//----- nvinfo : EIATTR_EXIT_INSTR_OFFSETS
	.align		4
        /*0024*/ 	.byte	0x04, 0x1c
        /*0026*/ 	.short	(.L_292 - .L_291)


	//   ....[0]....
.L_291:
        /*0028*/ 	.word	0x00000010


	//----- nvinfo : EIATTR_MAX_THREADS
	.align		4
.L_292:
        /*002c*/ 	.byte	0x04, 0x05
        /*002e*/ 	.short	(.L_294 - .L_293)
.L_293:
        /*0030*/ 	.word	0x00000080
        /*0034*/ 	.word	0x00000001
        /*0038*/ 	.word	0x00000001


	//----- nvinfo : EIATTR_CBANK_PARAM_SIZE
	.align		4
.L_294:
        /*003c*/ 	.byte	0x03, 0x19
        /*003e*/ 	.short	0x0438


	//----- nvinfo : EIATTR_PARAM_CBANK
	.align		4
        /*0040*/ 	.byte	0x04, 0x0a
        /*0042*/ 	.short	(.L_296 - .L_295)
	.align		4
.L_295:
        /*0044*/ 	.word	index@(.nv.constant0._ZN7cutlass13device_kernelIN5flash19enable_sm80_to_sm89INS1_16FlashAttnFwdSm80INS1_25CollectiveMainloopFwdSm80ILi4ELi1ELb0EN4cute5tupleIJNS5_1CILi128EEENS7_ILi80EEENS7_ILi64EEEEEELi64ENS_6half_tEfNS_4arch4Sm80ELb0ELb1ELb0ELb1ELb0ELb1ELb1ELb1EEENS1_21CollectiveEpilogueFwdINS6_IJS8_SA_S9_EEENS6_IJNS7_ILi1EEESI_SI_EEESC_SE_Li128ELb1ELb1ELb1ELb0EEENS1_36VarlenDynamicPersistentTileSchedulerILi128ELi80ELi128ELi128ELb1ELb1ELb0ELb1ELb0ELb1EEEEEEEEEvNT_6ParamsE)
        /*0048*/ 	.short	0x0210
        /*004a*/ 	.short	0x0438


	//----- nvinfo : EIATTR_SW_WAR
	.align		4
.L_296:
        /*004c*/ 	.byte	0x04, 0x36
        /*004e*/ 	.short	(.L_298 - .L_297)
.L_297:
        /*0050*/ 	.word	0x00000008
.L_298:


//--------------------- .nv.info._ZN7cutlass13device_kernelIN5flash19enable_sm80_to_sm89INS1_16FlashAttnFwdSm80INS1_25CollectiveMainloopFwdSm80ILi4ELi1ELb0EN4cute5tupleIJNS5_1CILi128EEENS7_ILi112EEENS7_ILi64EEEEEELi64ENS_6half_tEfNS_4arch4Sm80ELb1ELb0ELb0ELb0ELb0ELb0ELb1ELb1EEENS1_21CollectiveEpilogueFwdINS6_IJS8_SA_S9_EEENS6_IJNS7_ILi1EEESI_SI_EEESC_SE_Li128ELb0ELb1ELb1ELb0EEENS1_30DynamicPersistentTileSchedulerILi128ELi128ELb1ELb1ELb0EEEEEEEEEvNT_6ParamsE --------------------------
	.section	.nv.info._ZN7cutlass13device_kernelIN5flash19enable_sm80_to_sm89INS1_16FlashAttnFwdSm80INS1_25CollectiveMainloopFwdSm80ILi4ELi1ELb0EN4cute5tupleIJNS5_1CILi128EEENS7_ILi112EEENS7_ILi64EEEEEELi64ENS_6half_tEfNS_4arch4Sm80ELb1ELb0ELb0ELb0ELb0ELb0ELb1ELb1EEENS1_21CollectiveEpilogueFwdINS6_IJS8_SA_S9_EEENS6_IJNS7_ILi1EEESI_SI_EEESC_SE_Li128ELb0ELb1ELb1ELb0EEENS1_30DynamicPersistentTileSchedulerILi128ELi128ELb1ELb1ELb0EEEEEEEEEvNT_6ParamsE,"",@"SHT_CUDA_INFO"
	.sectionflags	@""
	.align	4


	//----- nvinfo : EIATTR_CUDA_API_VERSION
	.align		4
        /*0000*/ 	.byte	0x04, 0x37
        /*0002*/ 	.short	(.L_300 - .L_299)
.L_299:
        /*0004*/ 	.word	0x00000082


	//----- nvinfo : EIATTR_KPARAM_INFO
	.align		4
.L_300:
        /*0008*/ 	.byte	0x04, 0x17
        /*000a*/ 	.short	(.L_302 - .L_301)
.L_301:
        /*000c*/ 	.word	0x00000000
        /*0010*/ 	.short	0x0000
        /*0012*/ 	.short	0x0000
        /*0014*/ 	.byte	0x00, 0xf0, 0xa1, 0x10


	//----- nvinfo : EIATTR_SPARSE_MMA_MASK
	.align		4
.L_302:
        /*0018*/ 	.byte	0x03, 0x50
        /*001a*/ 	.short	0x0000


	//----- nvinfo : EIATTR_MAXREG_COUNT
	.align		4
        /*001c*/ 	.byte	0x03, 0x1b
        /*001e*/ 	.short	0x00ff


	//----- nvinfo : EIATTR_MERCURY_ISA_VERSION
	.align		4
        /*0020*/ 	.byte	0x03, 0x5f
        /*0022*/ 	.short	0x0101


	//----- nvinfo : EIATTR_EXIT_INSTR_OFFSETS
	.align		4
        /*0024*/ 	.byte	0x04, 0x1c
        /*0026*/ 	.short	(.L_304 - .L_303)


	//   ....[0]....
.L_303:
        /*0028*/ 	.word	0x00000010


	//----- nvinfo : EIATTR_MAX_THREADS
	.align		4
.L_304:
        /*002c*/ 	.byte	0x04, 0x05
        /*002e*/ 	.short	(.L_306 - .L_305)
.L_305:
        /*0030*/ 	.word	0x00000080
        /*0034*/ 	.word	0x00000001
        /*0038*/ 	.word	0x00000001


	//----- nvinfo : EIATTR_CBANK_PARAM_SIZE
	.align		4
.L_306:
        /*003c*/ 	.byte	0x03, 0x19
        /*003e*/ 	.short	0x0428


	//----- nvinfo : EIATTR_PARAM_CBANK
	.align		4
        /*0040*/ 	.byte	0x04, 0x0a
        /*0042*/ 	.short	(.L_308 - .L_307)
	.align		4
.L_307:
        /*0044*/ 	.word	index@(.nv.constant0._ZN7cutlass13device_kernelIN5flash19enable_sm80_to_sm89INS1_16FlashAttnFwdSm80INS1_25CollectiveMainloopFwdSm80ILi4ELi1ELb0EN4cute5tupleIJNS5_1CILi128EEENS7_ILi112EEENS7_ILi64EEEEEELi64ENS_6half_tEfNS_4arch4Sm80ELb1ELb0ELb0ELb0ELb0ELb0ELb1ELb1EEENS1_21CollectiveEpilogueFwdINS6_IJS8_SA_S9_EEENS6_IJNS7_ILi1EEESI_SI_EEESC_SE_Li128ELb0ELb1ELb1ELb0EEENS1_30DynamicPersistentTileSchedulerILi128ELi128ELb1ELb1ELb0EEEEEEEEEvNT_6ParamsE)
        /*0048*/ 	.short	0x0210
        /*004a*/ 	.short	0x0428


	//----- nvinfo : EIATTR_SW_WAR
	.align		4
.L_308:
        /*004c*/ 	.byte	0x04, 0x36
        /*004e*/ 	.short	(.L_310 - .L_309)
.L_309:
        /*0050*/ 	.word	0x00000008
.L_310:


//--------------------- .nv.info._ZN7cutlass13device_kernelIN5flash19enable_sm80_to_sm89INS1_16FlashAttnFwdSm80INS1_25CollectiveMainloopFwdSm80ILi4ELi1ELb0EN4cute5tupleIJNS5_1CILi128EEENS7_ILi80EEENS7_ILi64EEEEEELi64ENS_6half_tEfNS_4arch4Sm80ELb1ELb0ELb0ELb1ELb0ELb0ELb1ELb1EEENS1_21CollectiveEpilogueFwdINS6_IJS8_SA_S9_EEENS6_IJNS7_ILi1EEESI_SI_EEESC_SE_Li128ELb1ELb1ELb1ELb0EEENS1_36VarlenDynamicPersistentTileSchedulerILi128ELi80ELi128ELi128ELb1ELb1ELb0ELb1ELb1ELb1EEEEEEEEEvNT_6ParamsE --------------------------
	.section	.nv.info._ZN7cutlass13device_kernelIN5flash19enable_sm80_to_sm89INS1_16FlashAttnFwdSm80INS1_25CollectiveMainloopFwdSm80ILi4ELi1ELb0EN4cute5tupleIJNS5_1CILi128EEENS7_ILi80EEENS7_ILi64EEEEEELi64ENS_6half_tEfNS_4arch4Sm80ELb1ELb0ELb0ELb1ELb0ELb0ELb1ELb1EEENS1_21CollectiveEpilogueFwdINS6_IJS8_SA_S9_EEENS6_IJNS7_ILi1EEESI_SI_EEESC_SE_Li128ELb1ELb1ELb1ELb0EEENS1_36VarlenDynamicPersistentTileSchedulerILi128ELi80ELi128ELi128ELb1ELb1ELb0ELb1ELb1ELb1EEEEEEEEEvNT_6ParamsE,"",@"SHT_CUDA_INFO"
	.sectionflags	@""
	.align	4


	//----- nvinfo : EIATTR_CUDA_API_VERSION
	.align		4
        /*0000*/ 	.byte	0x04, 0x37
        /*0002*/ 	.short	(.L_312 - .L_311)
.L_311:
        /*0004*/ 	.word	0x00000082


	//----- nvinfo : EIATTR_KPARAM_INFO
	.align		4
.L_312:
        /*0008*/ 	.byte	0x04, 0x17
        /*000a*/ 	.short	(.L_314 - .L_313)
.L_313:
        /*000c*/ 	.word	0x00000000
        /*0010*/ 	.short	0x0000
        /*0012*/ 	.short	0x0000
        /*0014*/ 	.byte	0x00, 0xf0, 0xe1, 0x10


	//----- nvinfo : EIATTR_SPARSE_MMA_MASK
	.align		4
.L_314:
        /*0018*/ 	.byte	0x03, 0x50
        /*001a*/ 	.short	0x0000


	//----- nvinfo : EIATTR_MAXREG_COUNT
	.align		4
        /*001c*/ 	.byte	0x03, 0x1b
        /*001e*/ 	.short	0x00ff


	//----- nvinfo : EIATTR_MERCURY_ISA_VERSION
	.align		4
        /*0020*/ 	.byte	0x03, 0x5f
        /*0022*/ 	.short	0x0101


	//----- nvinfo : EIATTR_EXIT_INSTR_OFFSETS
	.align		4
        /*0024*/ 	.byte	0x04, 0x1c
        /*0026*/ 	.short	(.L_316 - .L_315)


	//   ....[0]....
.L_315:
        /*0028*/ 	.word	0x00000010


	//----- nvinfo : EIATTR_MAX_THREADS
	.align		4
.L_316:
        /*002c*/ 	.byte	0x04, 0x05
        /*002e*/ 	.short	(.L_318 - .L_317)
.L_317:
        /*0030*/ 	.word	0x00000080
        /*0034*/ 	.word	0x00000001
        /*0038*/ 	.word	0x00000001


	//----- nvinfo : EIATTR_CBANK_PARAM_SIZE
	.align		4
.L_318:
        /*003c*/ 	.byte	0x03, 0x19
        /*003e*/ 	.short	0x0438


	//----- nvinfo : EIATTR_PARAM_CBANK
	.align		4
        /*0040*/ 	.byte	0x04, 0x0a
        /*0042*/ 	.short	(.L_320 - .L_319)
	.align		4
.L_319:
        /*0044*/ 	.word	index@(.nv.constant0._ZN7cutlass13device_kernelIN5flash19enable_sm80_to_sm89INS1_16FlashAttnFwdSm80INS1_25CollectiveMainloopFwdSm80ILi4ELi1ELb0EN4cute5tupleIJNS5_1CILi128EEENS7_ILi80EEENS7_ILi64EEEEEELi64ENS_6half_tEfNS_4arch4Sm80ELb1ELb0ELb0ELb1ELb0ELb0ELb1ELb1EEENS1_21CollectiveEpilogueFwdINS6_IJS8_SA_S9_EEENS6_IJNS7_ILi1EEESI_SI_EEESC_SE_Li128ELb1ELb1ELb1ELb0EEENS1_36VarlenDynamicPersistentTileSchedulerILi128ELi80ELi128ELi128ELb1ELb1ELb0ELb1ELb1ELb1EEEEEEEEEvNT_6ParamsE)
        /*0048*/ 	.short	0x0210
        /*004a*/ 	.short	0x0438


	//----- nvinfo : EIATTR_SW_WAR
	.align		4
.L_320:
        /*004c*/ 	.byte	0x04, 0x36
        /*004e*/ 	.short	(.L_322 - .L_321)
.L_321:
        /*0050*/ 	.word	0x00000008
.L_322:


//--------------------- .nv.info._ZN7cutlass13device_kernelIN5flash19enable_sm80_to_sm89INS1_16FlashAttnFwdSm80INS1_25CollectiveMainloopFwdSm80ILi4ELi1ELb0EN4cute5tupleIJNS5_1CILi128EEENS7_ILi80EEENS7_ILi64EEEEEELi64ENS_6half_tEfNS_4arch4Sm80ELb1ELb0ELb0ELb1ELb0ELb1ELb1ELb1EEENS1_21CollectiveEpilogueFwdINS6_IJS8_SA_S9_EEENS6_IJNS7_ILi1EEESI_SI_EEESC_SE_Li128ELb1ELb1ELb1ELb0EEENS1_36VarlenDynamicPersistentTileSchedulerILi128ELi80ELi128ELi128ELb1ELb1ELb0ELb1ELb1ELb1EEEEEEEEEvNT_6ParamsE --------------------------
	.section	.nv.info._ZN7cutlass13device_kernelIN5flash19enable_sm80_to_sm89INS1_16FlashAttnFwdSm80INS1_25CollectiveMainloopFwdSm80ILi4ELi1ELb0EN4cute5tupleIJNS5_1CILi128EEENS7_ILi80EEENS7_ILi64EEEEEELi64ENS_6half_tEfNS_4arch4Sm80ELb1ELb0ELb0ELb1ELb0ELb1ELb1ELb1EEENS1_21CollectiveEpilogueFwdINS6_IJS8_SA_S9_EEENS6_IJNS7_ILi1EEESI_SI_EEESC_SE_Li128ELb1ELb1ELb1ELb0EEENS1_36VarlenDynamicPersistentTileSchedulerILi128ELi80ELi128ELi128ELb1ELb1ELb0ELb1ELb1ELb1EEEEEEEEEvNT_6ParamsE,"",@"SHT_CUDA_INFO"
	.sectionflags	@""
	.align	4


	//----- nvinfo : EIATTR_CUDA_API_VERSION
	.align		4
        /*0000*/ 	.byte	0x04, 0x37
        /*0002*/ 	.short	(.L_324 - .L_323)
.L_323:
        /*0004*/ 	.word	0x00000082


	//----- nvinfo : EIATTR_KPARAM_INFO
	.align		4
.L_324:
        /*0008*/ 	.byte	0x04, 0x17
        /*000a*/ 	.short	(.L_326 - .L_325)
.L_325:
        /*000c*/ 	.word	0x00000000
        /*0010*/ 	.short	0x0000
        /*0012*/ 	.short	0x0000
        /*0014*/ 	.byte	0x00, 0xf0, 0xe1, 0x10


	//----- nvinfo : EIATTR_SPARSE_MMA_MASK
	.align		4
.L_326:
        /*0018*/ 	.byte	0x03, 0x50
        /*001a*/ 	.short	0x0000


	//----- nvinfo : EIATTR_MAXREG_COUNT
	.align		4
        /*001c*/ 	.byte	0x03, 0x1b
        /*001e*/ 	.short	0x00ff


	//----- nvinfo : EIATTR_MERCURY_ISA_VERSION
	.align		4
        /*0020*/ 	.byte	0x03, 0x5f
        /*0022*/ 	.short	0x0101


	//----- nvinfo : EIATTR_EXIT_INSTR_OFFSETS
	.align		4
        /*0024*/ 	.byte	0x04, 0x1c
        /*0026*/ 	.short	(.L_328 - .L_327)


	//   ....[0]....
.L_327:
        /*0028*/ 	.word	0x00000010


	//----- nvinfo : EIATTR_MAX_THREADS
	.align		4
.L_328:
        /*002c*/ 	.byte	0x04, 0x05
        /*002e*/ 	.short	(.L_330 - .L_329)
.L_329:
        /*0030*/ 	.word	0x00000080
        /*0034*/ 	.word	0x00000001
        /*0038*/ 	.word	0x00000001


	//----- nvinfo : EIATTR_CBANK_PARAM_SIZE
	.align		4
.L_330:
        /*003c*/ 	.byte	0x03, 0x19
        /*003e*/ 	.short	0x0438


	//----- nvinfo : EIATTR_PARAM_CBANK
	.align		4
        /*0040*/ 	.byte	0x04, 0x0a
        /*0042*/ 	.short	(.L_332 - .L_331)
	.align		4
.L_331:
        /*0044*/ 	.word	index@(.nv.constant0._ZN7cutlass13device_kernelIN5flash19enable_sm80_to_sm89INS1_16FlashAttnFwdSm80INS1_25CollectiveMainloopFwdSm80ILi4ELi1ELb0EN4cute5tupleIJNS5_1CILi128EEENS7_ILi80EEENS7_ILi64EEEEEELi64ENS_6half_tEfNS_4arch4Sm80ELb1ELb0ELb0ELb1ELb0ELb1ELb1ELb1EEENS1_21CollectiveEpilogueFwdINS6_IJS8_SA_S9_EEENS6_IJNS7_ILi1EEESI_SI_EEESC_SE_Li128ELb1ELb1ELb1ELb0EEENS1_36VarlenDynamicPersistentTileSchedulerILi128ELi80ELi128ELi128ELb1ELb1ELb0ELb1ELb1ELb1EEEEEEEEEvNT_6ParamsE)
        /*0048*/ 	.short	0x0210
        /*004a*/ 	.short	0x0438


	//----- nvinfo : EIATTR_SW_WAR
	.align		4
.L_332:
        /*004c*/ 	.byte	0x04, 0x36
        /*004e*/ 	.short	(.L_334 - .L_333)
.L_333:
        /*0050*/ 	.word	0x00000008
.L_334:


//--------------------- .nv.callgraph             --------------------------
	.section	.nv.callgraph,"",@"SHT_CUDA_CALLGRAPH"
	.align	4
	.sectionentsize	8
	.align		4
        /*0000*/ 	.word	0x00000000
	.align		4
        /*0004*/ 	.word	0xffffffff
	.align		4
        /*0008*/ 	.word	0x00000000
	.align		4
        /*000c*/ 	.word	0xfffffffe
	.align		4
        /*0010*/ 	.word	0x00000000
	.align		4
        /*0014*/ 	.word	0xfffffffd
	.align		4
        /*0018*/ 	.word	0x00000000
	.align		4
        /*001c*/ 	.word	0xfffffffc


//--------------------- .nv.constant4             --------------------------
	.section	.nv.constant4,"a",@progbits
	.align	8
	.align		8
.nv.constant4:
        /*0000*/ 	.dword	_ZN82_INTERNAL_68294c48_46_flash_fwd_hdim64_fp16_split_softcapall_sm80_cu_ef95aea4_44624cuda3std3__45__cpo5beginE
	.align		8
        /*0008*/ 	.dword	_ZN82_INTERNAL_68294c48_46_flash_fwd_hdim64_fp16_split_softcapall_sm80_cu_ef95aea4_44624cuda3std3__45__cpo3endE
	.align		8
        /*0010*/ 	.dword	_ZN82_INTERNAL_68294c48_46_flash_fwd_hdim64_fp16_split_softcapall_sm80_cu_ef95aea4_44624cuda3std3__45__cpo6cbeginE
	.align		8
        /*0018*/ 	.dword	_ZN82_INTERNAL_68294c48_46_flash_fwd_hdim64_fp16_split_softcapall_sm80_cu_ef95aea4_44624cuda3std3__45__cpo4cendE
	.align		8
        /*0020*/ 	.dword	_ZN82_INTERNAL_68294c48_46_flash_fwd_hdim64_fp16_split_softcapall_sm80_cu_ef95aea4_44624cuda3std3__484_GLOBAL__N__68294c48_46_flash_fwd_hdim64_fp16_split_softcapall_sm80_cu_ef95aea4_44626ignoreE
	.align		8
        /*0028*/ 	.dword	_ZN82_INTERNAL_68294c48_46_flash_fwd_hdim64_fp16_split_softcapall_sm80_cu_ef95aea4_44624cuda3std3__419piecewise_constructE
	.align		8
        /*0030*/ 	.dword	_ZN82_INTERNAL_68294c48_46_flash_fwd_hdim64_fp16_split_softcapall_sm80_cu_ef95aea4_44624cuda3std3__48in_placeE
	.align		8
        /*0038*/ 	.dword	_ZN82_INTERNAL_68294c48_46_flash_fwd_hdim64_fp16_split_softcapall_sm80_cu_ef95aea4_44624cuda3std6ranges3__45__cpo4swapE
	.align		8
        /*0040*/ 	.dword	_ZN82_INTERNAL_68294c48_46_flash_fwd_hdim64_fp16_split_softcapall_sm80_cu_ef95aea4_44624cuda3std6ranges3__45__cpo9iter_moveE
	.align		8
        /*0048*/ 	.dword	_ZN82_INTERNAL_68294c48_46_flash_fwd_hdim64_fp16_split_softcapall_sm80_cu_ef95aea4_44624cute7productE
	.align		8
        /*0050*/ 	.dword	_ZN82_INTERNAL_68294c48_46_flash_fwd_hdim64_fp16_split_softcapall_sm80_cu_ef95aea4_44624cute1_E


//--------------------- .text._ZN7cutlass13device_kernelIN5flash19enable_sm80_to_sm89INS1_16FlashAttnFwdSm80INS1_25CollectiveMainloopFwdSm80ILi4ELi1ELb0EN4cute5tupleIJNS5_1CILi128EEENS7_ILi112EEENS7_ILi64EEEEEELi64ENS_6half_tEfNS_4arch4Sm80ELb0ELb0ELb1ELb0ELb0ELb0ELb1ELb1EEENS1_21CollectiveEpilogueFwdINS6_IJS8_SA_S9_EEENS6_IJNS7_ILi1EEESI_SI_EEESC_SE_Li128ELb0ELb1ELb1ELb0EEENS1_19SingleTileSchedulerILb0ELb1ELb1ELi128EEEEEEEEEvNT_6ParamsE --------------------------
	.section	.text._ZN7cutlass13device_kernelIN5flash19enable_sm80_to_sm89INS1_16FlashAttnFwdSm80INS1_25CollectiveMainloopFwdSm80ILi4ELi1ELb0EN4cute5tupleIJNS5_1CILi128EEENS7_ILi112EEENS7_ILi64EEEEEELi64ENS_6half_tEfNS_4arch4Sm80ELb0ELb0ELb1ELb0ELb0ELb0ELb1ELb1EEENS1_21CollectiveEpilogueFwdINS6_IJS8_SA_S9_EEENS6_IJNS7_ILi1EEESI_SI_EEESC_SE_Li128ELb0ELb1ELb1ELb0EEENS1_19SingleTileSchedulerILb0ELb1ELb1ELi128EEEEEEEEEvNT_6ParamsE,"ax",@progbits
	.align	128
.text._ZN7cutlass13device_kernelIN5flash19enable_sm80_to_sm89INS1_16FlashAttnFwdSm80INS1_25CollectiveMainloopFwdSm80ILi4ELi1ELb0EN4cute5tupleIJNS5_1CILi128EEENS7_ILi112EEENS7_ILi64EEEEEELi64ENS_6half_tEfNS_4arch4Sm80ELb0ELb0ELb1ELb0ELb0ELb0ELb1ELb1EEENS1_21CollectiveEpilogueFwdINS6_IJS8_SA_S9_EEENS6_IJNS7_ILi1EEESI_SI_EEESC_SE_Li128ELb0ELb1ELb1ELb0EEENS1_19SingleTileSchedulerILb0ELb1ELb1ELi128EEEEEEEEEvNT_6ParamsE:
        .type           _ZN7cutlass13device_kernelIN5flash19enable_sm80_to_sm89INS1_16FlashAttnFwdSm80INS1_25CollectiveMainloopFwdSm80ILi4ELi1ELb0EN4cute5tupleIJNS5_1CILi128EEENS7_ILi112EEENS7_ILi64EEEEEELi64ENS_6half_tEfNS_4arch4Sm80ELb0ELb0ELb1ELb0ELb0ELb0ELb1ELb1EEENS1_21CollectiveEpilogueFwdINS6_IJS8_SA_S9_EEENS6_IJNS7_ILi1EEESI_SI_EEESC_SE_Li128ELb0ELb1ELb1ELb0EEENS1_19SingleTileSchedulerILb0ELb1ELb1ELi128EEEEEEEEEvNT_6ParamsE,@function
        .size           _ZN7cutlass13device_kernelIN5flash19enable_sm80_to_sm89INS1_16FlashAttnFwdSm80INS1_25CollectiveMainloopFwdSm80ILi4ELi1ELb0EN4cute5tupleIJNS5_1CILi128EEENS7_ILi112EEENS7_ILi64EEEEEELi64ENS_6half_tEfNS_4arch4Sm80ELb0ELb0ELb1ELb0ELb0ELb0ELb1ELb1EEENS1_21CollectiveEpilogueFwdINS6_IJS8_SA_S9_EEENS6_IJNS7_ILi1EEESI_SI_EEESC_SE_Li128ELb0ELb1ELb1ELb0EEENS1_19SingleTileSchedulerILb0ELb1ELb1ELi128EEEEEEEEEvNT_6ParamsE,(.L_x_18 - _ZN7cutlass13device_kernelIN5flash19enable_sm80_to_sm89INS1_16FlashAttnFwdSm80INS1_25CollectiveMainloopFwdSm80ILi4ELi1ELb0EN4cute5tupleIJNS5_1CILi128EEENS7_ILi112EEENS7_ILi64EEEEEELi64ENS_6half_tEfNS_4arch4Sm80ELb0ELb0ELb1ELb0ELb0ELb0ELb1ELb1EEENS1_21CollectiveEpilogueFwdINS6_IJS8_SA_S9_EEENS6_IJNS7_ILi1EEESI_SI_EEESC_SE_Li128ELb0ELb1ELb1ELb0EEENS1_19SingleTileSchedulerILb0ELb1ELb1ELi128EEEEEEEEEvNT_6ParamsE)
        .other          _ZN7cutlass13device_kernelIN5flash19enable_sm80_to_sm89INS1_16FlashAttnFwdSm80INS1_25CollectiveMainloopFwdSm80ILi4ELi1ELb0EN4cute5tupleIJNS5_1CILi128EEENS7_ILi112EEENS7_ILi64EEEEEELi64ENS_6half_tEfNS_4arch4Sm80ELb0ELb0ELb1ELb0ELb0ELb0ELb1ELb1EEENS1_21CollectiveEpilogueFwdINS6_IJS8_SA_S9_EEENS6_IJNS7_ILi1EEESI_SI_EEESC_SE_Li128ELb0ELb1ELb1ELb0EEENS1_19SingleTileSchedulerILb0ELb1ELb1ELi128EEEEEEEEEvNT_6ParamsE,@"STO_CUDA_ENTRY STV_DEFAULT"
_ZN7cutlass13device_kernelIN5flash19enable_sm80_to_sm89INS1_16FlashAttnFwdSm80INS1_25CollectiveMainloopFwdSm80ILi4ELi1ELb0EN4cute5tupleIJNS5_1CILi128EEENS7_ILi112EEENS7_ILi64EEEEEELi64ENS_6half_tEfNS_4arch4Sm80ELb0ELb0ELb1ELb0ELb0ELb0ELb1ELb1EEENS1_21CollectiveEpilogueFwdINS6_IJS8_SA_S9_EEENS6_IJNS7_ILi1EEESI_SI_EEESC_SE_Li128ELb0ELb1ELb1ELb0EEENS1_19SingleTileSchedulerILb0ELb1ELb1ELi128EEEEEEEEEvNT_6ParamsE:
[----:B------:R-:W-:Y:S01]  /*0000*/  LDC R1, c[0x0][0x28] ;  /* 0x00000a00ff017b82 */ /* 0x000fe20000000800 */
[----:B------:R-:W-:Y:S05]  /*0010*/  EXIT ;  /* 0x000000000000794d */ /* 0x000fea0003800000 */
.L_x_0:
[----:B------:R-:W-:-:S00]  /*0020*/  BRA `(.L_x_0) ;  /* 0xfffffffc00fc7947 */ /* 0x000fc0000383ffff */
[----:B------:R-:W-:-:S00]  /*0030*/  NOP ;  /* 0x0000000000007918 */ /* 0x000fc00000000000 */
        /* <DEDUP_REMOVED lines=12> */
.L_x_18:


//--------------------- .text._ZN7cutlass13device_kernelIN5flash19enable_sm80_to_sm89INS1_16FlashAttnFwdSm80INS1_25CollectiveMainloopFwdSm80ILi4ELi1ELb0EN4cute5tupleIJNS5_1CILi128EEENS7_ILi80EEENS7_ILi64EEEEEELi64ENS_6half_tEfNS_4arch4Sm80ELb0ELb0ELb1ELb1ELb0ELb0ELb1ELb1EEENS1_21CollectiveEpilogueFwdINS6_IJS8_SA_S9_EEENS6_IJNS7_ILi1EEESI_SI_EEESC_SE_Li128ELb1ELb1ELb1ELb0EEENS1_36VarlenDynamicPersistentTileSchedulerILi128ELi80ELi128ELi128ELb1ELb1ELb0ELb0ELb1ELb1EEEEEEEEEvNT_6ParamsE --------------------------
	.section	.text._ZN7cutlass13device_kernelIN5flash19enable_sm80_to_sm89INS1_16FlashAttnFwdSm80INS1_25CollectiveMainloopFwdSm80ILi4ELi1ELb0EN4cute5tupleIJNS5_1CILi128EEENS7_ILi80EEENS7_ILi64EEEEEELi64ENS_6half_tEfNS_4arch4Sm80ELb0ELb0ELb1ELb1ELb0ELb0ELb1ELb1EEENS1_21CollectiveEpilogueFwdINS6_IJS8_SA_S9_EEENS6_IJNS7_ILi1EEESI_SI_EEESC_SE_Li128ELb1ELb1ELb1ELb0EEENS1_36VarlenDynamicPersistentTileSchedulerILi128ELi80ELi128ELi128ELb1ELb1ELb0ELb0ELb1ELb1EEEEEEEEEvNT_6ParamsE,"ax",@progbits
	.align	128
.text._ZN7cutlass13device_kernelIN5flash19enable_sm80_to_sm89INS1_16FlashAttnFwdSm80INS1_25CollectiveMainloopFwdSm80ILi4ELi1ELb0EN4cute5tupleIJNS5_1CILi128EEENS7_ILi80EEENS7_ILi64EEEEEELi64ENS_6half_tEfNS_4arch4Sm80ELb0ELb0ELb1ELb1ELb0ELb0ELb1ELb1EEENS1_21CollectiveEpilogueFwdINS6_IJS8_SA_S9_EEENS6_IJNS7_ILi1EEESI_SI_EEESC_SE_Li128ELb1ELb1ELb1ELb0EEENS1_36VarlenDynamicPersistentTileSchedulerILi128ELi80ELi128ELi128ELb1ELb1ELb0ELb0ELb1ELb1EEEEEEEEEvNT_6ParamsE:
        .type           _ZN7cutlass13device_kernelIN5flash19enable_sm80_to_sm89INS1_16FlashAttnFwdSm80INS1_25CollectiveMainloopFwdSm80ILi4ELi1ELb0EN4cute5tupleIJNS5_1CILi128EEENS7_ILi80EEENS7_ILi64EEEEEELi64ENS_6half_tEfNS_4arch4Sm80ELb0ELb0ELb1ELb1ELb0ELb0ELb1ELb1EEENS1_21CollectiveEpilogueFwdINS6_IJS8_SA_S9_EEENS6_IJNS7_ILi1EEESI_SI_EEESC_SE_Li128ELb1ELb1ELb1ELb0EEENS1_36VarlenDynamicPersistentTileSchedulerILi128ELi80ELi128ELi128ELb1ELb1ELb0ELb0ELb1ELb1EEEEEEEEEvNT_6ParamsE,@function
        .size           _ZN7cutlass13device_kernelIN5flash19enable_sm80_to_sm89INS1_16FlashAttnFwdSm80INS1_25CollectiveMainloopFwdSm80ILi4ELi1ELb0EN4cute5tupleIJNS5_1CILi128EEENS7_ILi80EEENS7_ILi64EEEEEELi64ENS_6half_tEfNS_4arch4Sm80ELb0ELb0ELb1ELb1ELb0ELb0ELb1ELb1EEENS1_21CollectiveEpilogueFwdINS6_IJS8_SA_S9_EEENS6_IJNS7_ILi1EEESI_SI_EEESC_SE_Li128ELb1ELb1ELb1ELb0EEENS1_36VarlenDynamicPersistentTileSchedulerILi128ELi80ELi128ELi128ELb1ELb1ELb0ELb0ELb1ELb1EEEEEEEEEvNT_6ParamsE,(.L_x_19 - _ZN7cutlass13device_kernelIN5flash19enable_sm80_to_sm89INS1_16FlashAttnFwdSm80INS1_25CollectiveMainloopFwdSm80ILi4ELi1ELb0EN4cute5tupleIJNS5_1CILi128EEENS7_ILi80EEENS7_ILi64EEEEEELi64ENS_6half_tEfNS_4arch4Sm80ELb0ELb0ELb1ELb1ELb0ELb0ELb1ELb1EEENS1_21CollectiveEpilogueFwdINS6_IJS8_SA_S9_EEENS6_IJNS7_ILi1EEESI_SI_EEESC_SE_Li128ELb1ELb1ELb1ELb0EEENS1_36VarlenDynamicPersistentTileSchedulerILi128ELi80ELi128ELi128ELb1ELb1ELb0ELb0ELb1ELb1EEEEEEEEEvNT_6ParamsE)
        .other          _ZN7cutlass13device_kernelIN5flash19enable_sm80_to_sm89INS1_16FlashAttnFwdSm80INS1_25CollectiveMainloopFwdSm80ILi4ELi1ELb0EN4cute5tupleIJNS5_1CILi128EEENS7_ILi80EEENS7_ILi64EEEEEELi64ENS_6half_tEfNS_4arch4Sm80ELb0ELb0ELb1ELb1ELb0ELb0ELb1ELb1EEENS1_21CollectiveEpilogueFwdINS6_IJS8_SA_S9_EEENS6_IJNS7_ILi1EEESI_SI_EEESC_SE_Li128ELb1ELb1ELb1ELb0EEENS1_36VarlenDynamicPersistentTileSchedulerILi128ELi80ELi128ELi128ELb1ELb1ELb0ELb0ELb1ELb1EEEEEEEEEvNT_6ParamsE,@"STO_CUDA_ENTRY STV_DEFAULT"
_ZN7cutlass13device_kernelIN5flash19enable_sm80_to_sm89INS1_16FlashAttnFwdSm80INS1_25CollectiveMainloopFwdSm80ILi4ELi1ELb0EN4cute5tupleIJNS5_1CILi128EEENS7_ILi80EEENS7_ILi64EEEEEELi64ENS_6half_tEfNS_4arch4Sm80ELb0ELb0ELb1ELb1ELb0ELb0ELb1ELb1EEENS1_21CollectiveEpilogueFwdINS6_IJS8_SA_S9_EEENS6_IJNS7_ILi1EEESI_SI_EEESC_SE_Li128ELb1ELb1ELb1ELb0EEENS1_36VarlenDynamicPersistentTileSchedulerILi128ELi80ELi128ELi128ELb1ELb1ELb0ELb0ELb1ELb1EEEEEEEEEvNT_6ParamsE:
[----:B------:R-:W-:Y:S01]  /*0000*/  LDC R1, c[0x0][0x28] ;  /* 0x00000a00ff017b82 */ /* 0x000fe20000000800 */
[----:B------:R-:W-:Y:S05]  /*0010*/  EXIT ;  /* 0x000000000000794d */ /* 0x000fea0003800000 */
.L_x_1:
        /* <DEDUP_REMOVED lines=14> */
.L_x_19:


//--------------------- .text._ZN7cutlass13device_kernelIN5flash19enable_sm80_to_sm89INS1_16FlashAttnFwdSm80INS1_25CollectiveMainloopFwdSm80ILi4ELi1ELb0EN4cute5tupleIJNS5_1CILi128EEENS7_ILi80EEENS7_ILi64EEEEEELi64ENS_6half_tEfNS_4arch4Sm80ELb0ELb0ELb1ELb1ELb0ELb1ELb1ELb1EEENS1_21CollectiveEpilogueFwdINS6_IJS8_SA_S9_EEENS6_IJNS7_ILi1EEESI_SI_EEESC_SE_Li128ELb1ELb1ELb1ELb0EEENS1_36VarlenDynamicPersistentTileSchedulerILi128ELi80ELi128ELi128ELb1ELb1ELb0ELb0ELb1ELb1EEEEEEEEEvNT_6ParamsE --------------------------
	.section	.text._ZN7cutlass13device_kernelIN5flash19enable_sm80_to_sm89INS1_16FlashAttnFwdSm80INS1_25CollectiveMainloopFwdSm80ILi4ELi1ELb0EN4cute5tupleIJNS5_1CILi128EEENS7_ILi80EEENS7_ILi64EEEEEELi64ENS_6half_tEfNS_4arch4Sm80ELb0ELb0ELb1ELb1ELb0ELb1ELb1ELb1EEENS1_21CollectiveEpilogueFwdINS6_IJS8_SA_S9_EEENS6_IJNS7_ILi1EEESI_SI_EEESC_SE_Li128ELb1ELb1ELb1ELb0EEENS1_36VarlenDynamicPersistentTileSchedulerILi128ELi80ELi128ELi128ELb1ELb1ELb0ELb0ELb1ELb1EEEEEEEEEvNT_6ParamsE,"ax",@progbits
	.align	128
.text._ZN7cutlass13device_kernelIN5flash19enable_sm80_to_sm89INS1_16FlashAttnFwdSm80INS1_25CollectiveMainloopFwdSm80ILi4ELi1ELb0EN4cute5tupleIJNS5_1CILi128EEENS7_ILi80EEENS7_ILi64EEEEEELi64ENS_6half_tEfNS_4arch4Sm80ELb0ELb0ELb1ELb1ELb0ELb1ELb1ELb1EEENS1_21CollectiveEpilogueFwdINS6_IJS8_SA_S9_EEENS6_IJNS7_ILi1EEESI_SI_EEESC_SE_Li128ELb1ELb1ELb1ELb0EEENS1_36VarlenDynamicPersistentTileSchedulerILi128ELi80ELi128ELi128ELb1ELb1ELb0ELb0ELb1ELb1EEEEEEEEEvNT_6ParamsE:
        .type           _ZN7cutlass13device_kernelIN5flash19enable_sm80_to_sm89INS1_16FlashAttnFwdSm80INS1_25CollectiveMainloopFwdSm80ILi4ELi1ELb0EN4cute5tupleIJNS5_1CILi128EEENS7_ILi80EEENS7_ILi64EEEEEELi64ENS_6half_tEfNS_4arch4Sm80ELb0ELb0ELb1ELb1ELb0ELb1ELb1ELb1EEENS1_21CollectiveEpilogueFwdINS6_IJS8_SA_S9_EEENS6_IJNS7_ILi1EEESI_SI_EEESC_SE_Li128ELb1ELb1ELb1ELb0EEENS1_36VarlenDynamicPersistentTileSchedulerILi128ELi80ELi128ELi128ELb1ELb1ELb0ELb0ELb1ELb1EEEEEEEEEvNT_6ParamsE,@function
        .size           _ZN7cutlass13device_kernelIN5flash19enable_sm80_to_sm89INS1_16FlashAttnFwdSm80INS1_25CollectiveMainloopFwdSm80ILi4ELi1ELb0EN4cute5tupleIJNS5_1CILi128EEENS7_ILi80EEENS7_ILi64EEEEEELi64ENS_6half_tEfNS_4arch4Sm80ELb0ELb0ELb1ELb1ELb0ELb1ELb1ELb1EEENS1_21CollectiveEpilogueFwdINS6_IJS8_SA_S9_EEENS6_IJNS7_ILi1EEESI_SI_EEESC_SE_Li128ELb1ELb1ELb1ELb0EEENS1_36VarlenDynamicPersistentTileSchedulerILi128ELi80ELi128ELi128ELb1ELb1ELb0ELb0ELb1ELb1EEEEEEEEEvNT_6ParamsE,(.L_x_20 - _ZN7cutlass13device_kernelIN5flash19enable_sm80_to_sm89INS1_16FlashAttnFwdSm80INS1_25CollectiveMainloopFwdSm80ILi4ELi1ELb0EN4cute5tupleIJNS5_1CILi128EEENS7_ILi80EEENS7_ILi64EEEEEELi64ENS_6half_tEfNS_4arch4Sm80ELb0ELb0ELb1ELb1ELb0ELb1ELb1ELb1EEENS1_21CollectiveEpilogueFwdINS6_IJS8_SA_S9_EEENS6_IJNS7_ILi1EEESI_SI_EEESC_SE_Li128ELb1ELb1ELb1ELb0EEENS1_36VarlenDynamicPersistentTileSchedulerILi128ELi80ELi128ELi128ELb1ELb1ELb0ELb0ELb1ELb1EEEEEEEEEvNT_6ParamsE)
        .other          _ZN7cutlass13device_kernelIN5flash19enable_sm80_to_sm89INS1_16FlashAttnFwdSm80INS1_25CollectiveMainloopFwdSm80ILi4ELi1ELb0EN4cute5tupleIJNS5_1CILi128EEENS7_ILi80EEENS7_ILi64EEEEEELi64ENS_6half_tEfNS_4arch4Sm80ELb0ELb0ELb1ELb1ELb0ELb1ELb1ELb1EEENS1_21CollectiveEpilogueFwdINS6_IJS8_SA_S9_EEENS6_IJNS7_ILi1EEESI_SI_EEESC_SE_Li128ELb1ELb1ELb1ELb0EEENS1_36VarlenDynamicPersistentTileSchedulerILi128ELi80ELi128ELi128ELb1ELb1ELb0ELb0ELb1ELb1EEEEEEEEEvNT_6ParamsE,@"STO_CUDA_ENTRY STV_DEFAULT"
_ZN7cutlass13device_kernelIN5flash19enable_sm80_to_sm89INS1_16FlashAttnFwdSm80INS1_25CollectiveMainloopFwdSm80ILi4ELi1ELb0EN4cute5tupleIJNS5_1CILi128EEENS7_ILi80EEENS7_ILi64EEEEEELi64ENS_6half_tEfNS_4arch4Sm80ELb0ELb0ELb1ELb1ELb0ELb1ELb1ELb1EEENS1_21CollectiveEpilogueFwdINS6_IJS8_SA_S9_EEENS6_IJNS7_ILi1EEESI_SI_EEESC_SE_Li128ELb1ELb1ELb1ELb0EEENS1_36VarlenDynamicPersistentTileSchedulerILi128ELi80ELi128ELi128ELb1ELb1ELb0ELb0ELb1ELb1EEEEEEEEEvNT_6ParamsE:
[----:B------:R-:W-:Y:S01]  /*0000*/  LDC R1, c[0x0][0x28] ;  /* 0x00000a00ff017b82 */ /* 0x000fe20000000800 */
[----:B------:R-:W-:Y:S05]  /*0010*/  EXIT ;  /* 0x000000000000794d */ /* 0x000fea0003800000 */
.L_x_2:
        /* <DEDUP_REMOVED lines=14> */
.L_x_20:


//--------------------- .text._ZN7cutlass13device_kernelIN5flash19enable_sm80_to_sm89INS1_16FlashAttnFwdSm80INS1_25CollectiveMainloopFwdSm80ILi4ELi1ELb0EN4cute5tupleIJNS5_1CILi128EEENS7_ILi96EEENS7_ILi64EEEEEELi64ENS_6half_tEfNS_4arch4Sm80ELb0ELb1ELb1ELb0ELb0ELb0ELb1ELb1EEENS1_21CollectiveEpilogueFwdINS6_IJS8_SA_S9_EEENS6_IJNS7_ILi1EEESI_SI_EEESC_SE_Li128ELb0ELb1ELb1ELb0EEENS1_19SingleTileSchedulerILb0ELb1ELb1ELi128EEEEEEEEEvNT_6ParamsE --------------------------
	.section	.text._ZN7cutlass13device_kernelIN5flash19enable_sm80_to_sm89INS1_16FlashAttnFwdSm80INS1_25CollectiveMainloopFwdSm80ILi4ELi1ELb0EN4cute5tupleIJNS5_1CILi128EEENS7_ILi96EEENS7_ILi64EEEEEELi64ENS_6half_tEfNS_4arch4Sm80ELb0ELb1ELb1ELb0ELb0ELb0ELb1ELb1EEENS1_21CollectiveEpilogueFwdINS6_IJS8_SA_S9_EEENS6_IJNS7_ILi1EEESI_SI_EEESC_SE_Li128ELb0ELb1ELb1ELb0EEENS1_19SingleTileSchedulerILb0ELb1ELb1ELi128EEEEEEEEEvNT_6ParamsE,"ax",@progbits
	.align	128
.text._ZN7cutlass13device_kernelIN5flash19enable_sm80_to_sm89INS1_16FlashAttnFwdSm80INS1_25CollectiveMainloopFwdSm80ILi4ELi1ELb0EN4cute5tupleIJNS5_1CILi128EEENS7_ILi96EEENS7_ILi64EEEEEELi64ENS_6half_tEfNS_4arch4Sm80ELb0ELb1ELb1ELb0ELb0ELb0ELb1ELb1EEENS1_21CollectiveEpilogueFwdINS6_IJS8_SA_S9_EEENS6_IJNS7_ILi1EEESI_SI_EEESC_SE_Li128ELb0ELb1ELb1ELb0EEENS1_19SingleTileSchedulerILb0ELb1ELb1ELi128EEEEEEEEEvNT_6ParamsE:
        .type           _ZN7cutlass13device_kernelIN5flash19enable_sm80_to_sm89INS1_16FlashAttnFwdSm80INS1_25CollectiveMainloopFwdSm80ILi4ELi1ELb0EN4cute5tupleIJNS5_1CILi128EEENS7_ILi96EEENS7_ILi64EEEEEELi64ENS_6half_tEfNS_4arch4Sm80ELb0ELb1ELb1ELb0ELb0ELb0ELb1ELb1EEENS1_21CollectiveEpilogueFwdINS6_IJS8_SA_S9_EEENS6_IJNS7_ILi1EEESI_SI_EEESC_SE_Li128ELb0ELb1ELb1ELb0EEENS1_19SingleTileSchedulerILb0ELb1ELb1ELi128EEEEEEEEEvNT_6ParamsE,@function
        .size           _ZN7cutlass13device_kernelIN5flash19enable_sm80_to_sm89INS1_16FlashAttnFwdSm80INS1_25CollectiveMainloopFwdSm80ILi4ELi1ELb0EN4cute5tupleIJNS5_1CILi128EEENS7_ILi96EEENS7_ILi64EEEEEELi64ENS_6half_tEfNS_4arch4Sm80ELb0ELb1ELb1ELb0ELb0ELb0ELb1ELb1EEENS1_21CollectiveEpilogueFwdINS6_IJS8_SA_S9_EEENS6_IJNS7_ILi1EEESI_SI_EEESC_SE_Li128ELb0ELb1ELb1ELb0EEENS1_19SingleTileSchedulerILb0ELb1ELb1ELi128EEEEEEEEEvNT_6ParamsE,(.L_x_21 - _ZN7cutlass13device_kernelIN5flash19enable_sm80_to_sm89INS1_16FlashAttnFwdSm80INS1_25CollectiveMainloopFwdSm80ILi4ELi1ELb0EN4cute5tupleIJNS5_1CILi128EEENS7_ILi96EEENS7_ILi64EEEEEELi64ENS_6half_tEfNS_4arch4Sm80ELb0ELb1ELb1ELb0ELb0ELb0ELb1ELb1EEENS1_21CollectiveEpilogueFwdINS6_IJS8_SA_S9_EEENS6_IJNS7_ILi1EEESI_SI_EEESC_SE_Li128ELb0ELb1ELb1ELb0EEENS1_19SingleTileSchedulerILb0ELb1ELb1ELi128EEEEEEEEEvNT_6ParamsE)
        .other          _ZN7cutlass13device_kernelIN5flash19enable_sm80_to_sm89INS1_16FlashAttnFwdSm80INS1_25CollectiveMainloopFwdSm80ILi4ELi1ELb0EN4cute5tupleIJNS5_1CILi128EEENS7_ILi96EEENS7_ILi64EEEEEELi64ENS_6half_tEfNS_4arch4Sm80ELb0ELb1ELb1ELb0ELb0ELb0ELb1ELb1EEENS1_21CollectiveEpilogueFwdINS6_IJS8_SA_S9_EEENS6_IJNS7_ILi1EEESI_SI_EEESC_SE_Li128ELb0ELb1ELb1ELb0EEENS1_19SingleTileSchedulerILb0ELb1ELb1ELi128EEEEEEEEEvNT_6ParamsE,@"STO_CUDA_ENTRY STV_DEFAULT"
_ZN7cutlass13device_kernelIN5flash19enable_sm80_to_sm89INS1_16FlashAttnFwdSm80INS1_25CollectiveMainloopFwdSm80ILi4ELi1ELb0EN4cute5tupleIJNS5_1CILi128EEENS7_ILi96EEENS7_ILi64EEEEEELi64ENS_6half_tEfNS_4arch4Sm80ELb0ELb1ELb1ELb0ELb0ELb0ELb1ELb1EEENS1_21CollectiveEpilogueFwdINS6_IJS8_SA_S9_EEENS6_IJNS7_ILi1EEESI_SI_EEESC_SE_Li128ELb0ELb1ELb1ELb0EEENS1_19SingleTileSchedulerILb0ELb1ELb1ELi128EEEEEEEEEvNT_6ParamsE:
[----:B------:R-:W-:Y:S01]  /*0000*/  LDC R1, c[0x0][0x28] ;  /* 0x00000a00ff017b82 */ /* 0x000fe20000000800 */
[----:B------:R-:W-:Y:S05]  /*0010*/  EXIT ;  /* 0x000000000000794d */ /* 0x000fea0003800000 */
.L_x_3:
        /* <DEDUP_REMOVED lines=14> */
.L_x_21:


//--------------------- .text._ZN7cutlass13device_kernelIN5flash19enable_sm80_to_sm89INS1_16FlashAttnFwdSm80INS1_25CollectiveMainloopFwdSm80ILi4ELi1ELb0EN4cute5tupleIJNS5_1CILi128EEENS7_ILi80EEENS7_ILi64EEEEEELi64ENS_6half_tEfNS_4arch4Sm80ELb0ELb1ELb1ELb1ELb0ELb0ELb1ELb1EEENS1_21CollectiveEpilogueFwdINS6_IJS8_SA_S9_EEENS6_IJNS7_ILi1EEESI_SI_EEESC_SE_Li128ELb1ELb1ELb1ELb0EEENS1_36VarlenDynamicPersistentTileSchedulerILi128ELi80ELi128ELi128ELb1ELb1ELb0ELb1ELb0ELb1EEEEEEEEEvNT_6ParamsE --------------------------
	.section	.text._ZN7cutlass13device_kernelIN5flash19enable_sm80_to_sm89INS1_16FlashAttnFwdSm80INS1_25CollectiveMainloopFwdSm80ILi4ELi1ELb0EN4cute5tupleIJNS5_1CILi128EEENS7_ILi80EEENS7_ILi64EEEEEELi64ENS_6half_tEfNS_4arch4Sm80ELb0ELb1ELb1ELb1ELb0ELb0ELb1ELb1EEENS1_21CollectiveEpilogueFwdINS6_IJS8_SA_S9_EEENS6_IJNS7_ILi1EEESI_SI_EEESC_SE_Li128ELb1ELb1ELb1ELb0EEENS1_36VarlenDynamicPersistentTileSchedulerILi128ELi80ELi128ELi128ELb1ELb1ELb0ELb1ELb0ELb1EEEEEEEEEvNT_6ParamsE,"ax",@progbits
	.align	128
.text._ZN7cutlass13device_kernelIN5flash19enable_sm80_to_sm89INS1_16FlashAttnFwdSm80INS1_25CollectiveMainloopFwdSm80ILi4ELi1ELb0EN4cute5tupleIJNS5_1CILi128EEENS7_ILi80EEENS7_ILi64EEEEEELi64ENS_6half_tEfNS_4arch4Sm80ELb0ELb1ELb1ELb1ELb0ELb0ELb1ELb1EEENS1_21CollectiveEpilogueFwdINS6_IJS8_SA_S9_EEENS6_IJNS7_ILi1EEESI_SI_EEESC_SE_Li128ELb1ELb1ELb1ELb0EEENS1_36VarlenDynamicPersistentTileSchedulerILi128ELi80ELi128ELi128ELb1ELb1ELb0ELb1ELb0ELb1EEEEEEEEEvNT_6ParamsE:
        .type           _ZN7cutlass13device_kernelIN5flash19enable_sm80_to_sm89INS1_16FlashAttnFwdSm80INS1_25CollectiveMainloopFwdSm80ILi4ELi1ELb0EN4cute5tupleIJNS5_1CILi128EEENS7_ILi80EEENS7_ILi64EEEEEELi64ENS_6half_tEfNS_4arch4Sm80ELb0ELb1ELb1ELb1ELb0ELb0ELb1ELb1EEENS1_21CollectiveEpilogueFwdINS6_IJS8_SA_S9_EEENS6_IJNS7_ILi1EEESI_SI_EEESC_SE_Li128ELb1ELb1ELb1ELb0EEENS1_36VarlenDynamicPersistentTileSchedulerILi128ELi80ELi128ELi128ELb1ELb1ELb0ELb1ELb0ELb1EEEEEEEEEvNT_6ParamsE,@function
        .size           _ZN7cutlass13device_kernelIN5flash19enable_sm80_to_sm89INS1_16FlashAttnFwdSm80INS1_25CollectiveMainloopFwdSm80ILi4ELi1ELb0EN4cute5tupleIJNS5_1CILi128EEENS7_ILi80EEENS7_ILi64EEEEEELi64ENS_6half_tEfNS_4arch4Sm80ELb0ELb1ELb1ELb1ELb0ELb0ELb1ELb1EEENS1_21CollectiveEpilogueFwdINS6_IJS8_SA_S9_EEENS6_IJNS7_ILi1EEESI_SI_EEESC_SE_Li128ELb1ELb1ELb1ELb0EEENS1_36VarlenDynamicPersistentTileSchedulerILi128ELi80ELi128ELi128ELb1ELb1ELb0ELb1ELb0ELb1EEEEEEEEEvNT_6ParamsE,(.L_x_22 - _ZN7cutlass13device_kernelIN5flash19enable_sm80_to_sm89INS1_16FlashAttnFwdSm80INS1_25CollectiveMainloopFwdSm80ILi4ELi1ELb0EN4cute5tupleIJNS5_1CILi128EEENS7_ILi80EEENS7_ILi64EEEEEELi64ENS_6half_tEfNS_4arch4Sm80ELb0ELb1ELb1ELb1ELb0ELb0ELb1ELb1EEENS1_21CollectiveEpilogueFwdINS6_IJS8_SA_S9_EEENS6_IJNS7_ILi1EEESI_SI_EEESC_SE_Li128ELb1ELb1ELb1ELb0EEENS1_36VarlenDynamicPersistentTileSchedulerILi128ELi80ELi128ELi128ELb1ELb1ELb0ELb1ELb0ELb1EEEEEEEEEvNT_6ParamsE)
        .other          _ZN7cutlass13device_kernelIN5flash19enable_sm80_to_sm89INS1_16FlashAttnFwdSm80INS1_25CollectiveMainloopFwdSm80ILi4ELi1ELb0EN4cute5tupleIJNS5_1CILi128EEENS7_ILi80EEENS7_ILi64EEEEEELi64ENS_6half_tEfNS_4arch4Sm80ELb0ELb1ELb1ELb1ELb0ELb0ELb1ELb1EEENS1_21CollectiveEpilogueFwdINS6_IJS8_SA_S9_EEENS6_IJNS7_ILi1EEESI_SI_EEESC_SE_Li128ELb1ELb1ELb1ELb0EEENS1_36VarlenDynamicPersistentTileSchedulerILi128ELi80ELi128ELi128ELb1ELb1ELb0ELb1ELb0ELb1EEEEEEEEEvNT_6ParamsE,@"STO_CUDA_ENTRY STV_DEFAULT"
_ZN7cutlass13device_kernelIN5flash19enable_sm80_to_sm89INS1_16FlashAttnFwdSm80INS1_25CollectiveMainloopFwdSm80ILi4ELi1ELb0EN4cute5tupleIJNS5_1CILi128EEENS7_ILi80EEENS7_ILi64EEEEEELi64ENS_6half_tEfNS_4arch4Sm80ELb0ELb1ELb1ELb1ELb0ELb0ELb1ELb1EEENS1_21CollectiveEpilogueFwdINS6_IJS8_SA_S9_EEENS6_IJNS7_ILi1EEESI_SI_EEESC_SE_Li128ELb1ELb1ELb1ELb0EEENS1_36VarlenDynamicPersistentTileSchedulerILi128ELi80ELi128ELi128ELb1ELb1ELb0ELb1ELb0ELb1EEEEEEEEEvNT_6ParamsE:
[----:B------:R-:W-:Y:S01]  /*0000*/  LDC R1, c[0x0][0x28] ;  /* 0x00000a00ff017b82 */ /* 0x000fe20000000800 */
[----:B------:R-:W-:Y:S05]  /*0010*/  EXIT ;  /* 0x000000000000794d */ /* 0x000fea0003800000 */
.L_x_4:
        /* <DEDUP_REMOVED lines=14> */
.L_x_22:


//--------------------- .text._ZN7cutlass13device_kernelIN5flash19enable_sm80_to_sm89INS1_16FlashAttnFwdSm80INS1_25CollectiveMainloopFwdSm80ILi4ELi1ELb0EN4cute5tupleIJNS5_1CILi128EEENS7_ILi80EEENS7_ILi64EEEEEELi64ENS_6half_tEfNS_4arch4Sm80ELb0ELb1ELb1ELb1ELb0ELb1ELb1ELb1EEENS1_21CollectiveEpilogueFwdINS6_IJS8_SA_S9_EEENS6_IJNS7_ILi1EEESI_SI_EEESC_SE_Li128ELb1ELb1ELb1ELb0EEENS1_36VarlenDynamicPersistentTileSchedulerILi128ELi80ELi128ELi128ELb1ELb1ELb0ELb1ELb0ELb1EEEEEEEEEvNT_6ParamsE --------------------------
	.section	.text._ZN7cutlass13device_kernelIN5flash19enable_sm80_to_sm89INS1_16FlashAttnFwdSm80INS1_25CollectiveMainloopFwdSm80ILi4ELi1ELb0EN4cute5tupleIJNS5_1CILi128EEENS7_ILi80EEENS7_ILi64EEEEEELi64ENS_6half_tEfNS_4arch4Sm80ELb0ELb1ELb1ELb1ELb0ELb1ELb1ELb1EEENS1_21CollectiveEpilogueFwdINS6_IJS8_SA_S9_EEENS6_IJNS7_ILi1EEESI_SI_EEESC_SE_Li128ELb1ELb1ELb1ELb0EEENS1_36VarlenDynamicPersistentTileSchedulerILi128ELi80ELi128ELi128ELb1ELb1ELb0ELb1ELb0ELb1EEEEEEEEEvNT_6ParamsE,"ax",@progbits
	.align	128
.text._ZN7cutlass13device_kernelIN5flash19enable_sm80_to_sm89INS1_16FlashAttnFwdSm80INS1_25CollectiveMainloopFwdSm80ILi4ELi1ELb0EN4cute5tupleIJNS5_1CILi128EEENS7_ILi80EEENS7_ILi64EEEEEELi64ENS_6half_tEfNS_4arch4Sm80ELb0ELb1ELb1ELb1ELb0ELb1ELb1ELb1EEENS1_21CollectiveEpilogueFwdINS6_IJS8_SA_S9_EEENS6_IJNS7_ILi1EEESI_SI_EEESC_SE_Li128ELb1ELb1ELb1ELb0EEENS1_36VarlenDynamicPersistentTileSchedulerILi128ELi80ELi128ELi128ELb1ELb1ELb0ELb1ELb0ELb1EEEEEEEEEvNT_6ParamsE:
        .type           _ZN7cutlass13device_kernelIN5flash19enable_sm80_to_sm89INS1_16FlashAttnFwdSm80INS1_25CollectiveMainloopFwdSm80ILi4ELi1ELb0EN4cute5tupleIJNS5_1CILi128EEENS7_ILi80EEENS7_ILi64EEEEEELi64ENS_6half_tEfNS_4arch4Sm80ELb0ELb1ELb1ELb1ELb0ELb1ELb1ELb1EEENS1_21CollectiveEpilogueFwdINS6_IJS8_SA_S9_EEENS6_IJNS7_ILi1EEESI_SI_EEESC_SE_Li128ELb1ELb1ELb1ELb0EEENS1_36VarlenDynamicPersistentTileSchedulerILi128ELi80ELi128ELi128ELb1ELb1ELb0ELb1ELb0ELb1EEEEEEEEEvNT_6ParamsE,@function
        .size           _ZN7cutlass13device_kernelIN5flash19enable_sm80_to_sm89INS1_16FlashAttnFwdSm80INS1_25CollectiveMainloopFwdSm80ILi4ELi1ELb0EN4cute5tupleIJNS5_1CILi128EEENS7_ILi80EEENS7_ILi64EEEEEELi64ENS_6half_tEfNS_4arch4Sm80ELb0ELb1ELb1ELb1ELb0ELb1ELb1ELb1EEENS1_21CollectiveEpilogueFwdINS6_IJS8_SA_S9_EEENS6_IJNS7_ILi1EEESI_SI_EEESC_SE_Li128ELb1ELb1ELb1ELb0EEENS1_36VarlenDynamicPersistentTileSchedulerILi128ELi80ELi128ELi128ELb1ELb1ELb0ELb1ELb0ELb1EEEEEEEEEvNT_6ParamsE,(.L_x_23 - _ZN7cutlass13device_kernelIN5flash19enable_sm80_to_sm89INS1_16FlashAttnFwdSm80INS1_25CollectiveMainloopFwdSm80ILi4ELi1ELb0EN4cute5tupleIJNS5_1CILi128EEENS7_ILi80EEENS7_ILi64EEEEEELi64ENS_6half_tEfNS_4arch4Sm80ELb0ELb1ELb1ELb1ELb0ELb1ELb1ELb1EEENS1_21CollectiveEpilogueFwdINS6_IJS8_SA_S9_EEENS6_IJNS7_ILi1EEESI_SI_EEESC_SE_Li128ELb1ELb1ELb1ELb0EEENS1_36VarlenDynamicPersistentTileSchedulerILi128ELi80ELi128ELi128ELb1ELb1ELb0ELb1ELb0ELb1EEEEEEEEEvNT_6ParamsE)
        .other          _ZN7cutlass13device_kernelIN5flash19enable_sm80_to_sm89INS1_16FlashAttnFwdSm80INS1_25CollectiveMainloopFwdSm80ILi4ELi1ELb0EN4cute5tupleIJNS5_1CILi128EEENS7_ILi80EEENS7_ILi64EEEEEELi64ENS_6half_tEfNS_4arch4Sm80ELb0ELb1ELb1ELb1ELb0ELb1ELb1ELb1EEENS1_21CollectiveEpilogueFwdINS6_IJS8_SA_S9_EEENS6_IJNS7_ILi1EEESI_SI_EEESC_SE_Li128ELb1ELb1ELb1ELb0EEENS1_36VarlenDynamicPersistentTileSchedulerILi128ELi80ELi128ELi128ELb1ELb1ELb0ELb1ELb0ELb1EEEEEEEEEvNT_6ParamsE,@"STO_CUDA_ENTRY STV_DEFAULT"
_ZN7cutlass13device_kernelIN5flash19enable_sm80_to_sm89INS1_16FlashAttnFwdSm80INS1_25CollectiveMainloopFwdSm80ILi4ELi1ELb0EN4cute5tupleIJNS5_1CILi128EEENS7_ILi80EEENS7_ILi64EEEEEELi64ENS_6half_tEfNS_4arch4Sm80ELb0ELb1ELb1ELb1ELb0ELb1ELb1ELb1EEENS1_21CollectiveEpilogueFwdINS6_IJS8_SA_S9_EEENS6_IJNS7_ILi1EEESI_SI_EEESC_SE_Li128ELb1ELb1ELb1ELb0EEENS1_36VarlenDynamicPersistentTileSchedulerILi128ELi80ELi128ELi128ELb1ELb1ELb0ELb1ELb0ELb1EEEEEEEEEvNT_6ParamsE:
[----:B------:R-:W-:Y:S01]  /*0000*/  LDC R1, c[0x0][0x28] ;  /* 0x00000a00ff017b82 */ /* 0x000fe20000000800 */
[----:B------:R-:W-:Y:S05]  /*0010*/  EXIT ;  /* 0x000000000000794d */ /* 0x000fea0003800000 */
.L_x_5:
        /* <DEDUP_REMOVED lines=14> */
.L_x_23:


//--------------------- .text._ZN7cutlass13device_kernelIN5flash19enable_sm80_to_sm89INS1_16FlashAttnFwdSm80INS1_25CollectiveMainloopFwdSm80ILi4ELi1ELb0EN4cute5tupleIJNS5_1CILi128EEENS7_ILi112EEENS7_ILi64EEEEEELi64ENS_6half_tEfNS_4arch4Sm80ELb1ELb0ELb1ELb0ELb0ELb0ELb1ELb1EEENS1_21CollectiveEpilogueFwdINS6_IJS8_SA_S9_EEENS6_IJNS7_ILi1EEESI_SI_EEESC_SE_Li128ELb0ELb1ELb1ELb0EEENS1_30DynamicPersistentTileSchedulerILi128ELi128ELb1ELb1ELb0EEEEEEEEEvNT_6ParamsE --------------------------
	.section	.text._ZN7cutlass13device_kernelIN5flash19enable_sm80_to_sm89INS1_16FlashAttnFwdSm80INS1_25CollectiveMainloopFwdSm80ILi4ELi1ELb0EN4cute5tupleIJNS5_1CILi128EEENS7_ILi112EEENS7_ILi64EEEEEELi64ENS_6half_tEfNS_4arch4Sm80ELb1ELb0ELb1ELb0ELb0ELb0ELb1ELb1EEENS1_21CollectiveEpilogueFwdINS6_IJS8_SA_S9_EEENS6_IJNS7_ILi1EEESI_SI_EEESC_SE_Li128ELb0ELb1ELb1ELb0EEENS1_30DynamicPersistentTileSchedulerILi128ELi128ELb1ELb1ELb0EEEEEEEEEvNT_6ParamsE,"ax",@progbits
	.align	128
.text._ZN7cutlass13device_kernelIN5flash19enable_sm80_to_sm89INS1_16FlashAttnFwdSm80INS1_25CollectiveMainloopFwdSm80ILi4ELi1ELb0EN4cute5tupleIJNS5_1CILi128EEENS7_ILi112EEENS7_ILi64EEEEEELi64ENS_6half_tEfNS_4arch4Sm80ELb1ELb0ELb1ELb0ELb0ELb0ELb1ELb1EEENS1_21CollectiveEpilogueFwdINS6_IJS8_SA_S9_EEENS6_IJNS7_ILi1EEESI_SI_EEESC_SE_Li128ELb0ELb1ELb1ELb0EEENS1_30DynamicPersistentTileSchedulerILi128ELi128ELb1ELb1ELb0EEEEEEEEEvNT_6ParamsE:
        .type           _ZN7cutlass13device_kernelIN5flash19enable_sm80_to_sm89INS1_16FlashAttnFwdSm80INS1_25CollectiveMainloopFwdSm80ILi4ELi1ELb0EN4cute5tupleIJNS5_1CILi128EEENS7_ILi112EEENS7_ILi64EEEEEELi64ENS_6half_tEfNS_4arch4Sm80ELb1ELb0ELb1ELb0ELb0ELb0ELb1ELb1EEENS1_21CollectiveEpilogueFwdINS6_IJS8_SA_S9_EEENS6_IJNS7_ILi1EEESI_SI_EEESC_SE_Li128ELb0ELb1ELb1ELb0EEENS1_30DynamicPersistentTileSchedulerILi128ELi128ELb1ELb1ELb0EEEEEEEEEvNT_6ParamsE,@function
        .size           _ZN7cutlass13device_kernelIN5flash19enable_sm80_to_sm89INS1_16FlashAttnFwdSm80INS1_25CollectiveMainloopFwdSm80ILi4ELi1ELb0EN4cute5tupleIJNS5_1CILi128EEENS7_ILi112EEENS7_ILi64EEEEEELi64ENS_6half_tEfNS_4arch4Sm80ELb1ELb0ELb1ELb0ELb0ELb0ELb1ELb1EEENS1_21CollectiveEpilogueFwdINS6_IJS8_SA_S9_EEENS6_IJNS7_ILi1EEESI_SI_EEESC_SE_Li128ELb0ELb1ELb1ELb0EEENS1_30DynamicPersistentTileSchedulerILi128ELi128ELb1ELb1ELb0EEEEEEEEEvNT_6ParamsE,(.L_x_24 - _ZN7cutlass13device_kernelIN5flash19enable_sm80_to_sm89INS1_16FlashAttnFwdSm80INS1_25CollectiveMainloopFwdSm80ILi4ELi1ELb0EN4cute5tupleIJNS5_1CILi128EEENS7_ILi112EEENS7_ILi64EEEEEELi64ENS_6half_tEfNS_4arch4Sm80ELb1ELb0ELb1ELb0ELb0ELb0ELb1ELb1EEENS1_21CollectiveEpilogueFwdINS6_IJS8_SA_S9_EEENS6_IJNS7_ILi1EEESI_SI_EEESC_SE_Li128ELb0ELb1ELb1ELb0EEENS1_30DynamicPersistentTileSchedulerILi128ELi128ELb1ELb1ELb0EEEEEEEEEvNT_6ParamsE)
        .other          _ZN7cutlass13device_kernelIN5flash19enable_sm80_to_sm89INS1_16FlashAttnFwdSm80INS1_25CollectiveMainloopFwdSm80ILi4ELi1ELb0EN4cute5tupleIJNS5_1CILi128EEENS7_ILi112EEENS7_ILi64EEEEEELi64ENS_6half_tEfNS_4arch4Sm80ELb1ELb0ELb1ELb0ELb0ELb0ELb1ELb1EEENS1_21CollectiveEpilogueFwdINS6_IJS8_SA_S9_EEENS6_IJNS7_ILi1EEESI_SI_EEESC_SE_Li128ELb0ELb1ELb1ELb0EEENS1_30DynamicPersistentTileSchedulerILi128ELi128ELb1ELb1ELb0EEEEEEEEEvNT_6ParamsE,@"STO_CUDA_ENTRY STV_DEFAULT"
_ZN7cutlass13device_kernelIN5flash19enable_sm80_to_sm89INS1_16FlashAttnFwdSm80INS1_25CollectiveMainloopFwdSm80ILi4ELi1ELb0EN4cute5tupleIJNS5_1CILi128EEENS7_ILi112EEENS7_ILi64EEEEEELi64ENS_6half_tEfNS_4arch4Sm80ELb1ELb0ELb1ELb0ELb0ELb0ELb1ELb1EEENS1_21CollectiveEpilogueFwdINS6_IJS8_SA_S9_EEENS6_IJNS7_ILi1EEESI_SI_EEESC_SE_Li128ELb0ELb1ELb1ELb0EEENS1_30DynamicPersistentTileSchedulerILi128ELi128ELb1ELb1ELb0EEEEEEEEEvNT_6ParamsE:
[----:B------:R-:W-:Y:S01]  /*0000*/  LDC R1, c[0x0][0x28] ;  /* 0x00000a00ff017b82 */ /* 0x000fe20000000800 */
[----:B------:R-:W-:Y:S05]  /*0010*/  EXIT ;  /* 0x000000000000794d */ /* 0x000fea0003800000 */
.L_x_6:
        /* <DEDUP_REMOVED lines=14> */
.L_x_24:


//--------------------- .text._ZN7cutlass13device_kernelIN5flash19enable_sm80_to_sm89INS1_16FlashAttnFwdSm80INS1_25CollectiveMainloopFwdSm80ILi4ELi1ELb0EN4cute5tupleIJNS5_1CILi128EEENS7_ILi80EEENS7_ILi64EEEEEELi64ENS_6half_tEfNS_4arch4Sm80ELb1ELb0ELb1ELb1ELb0ELb0ELb1ELb1EEENS1_21CollectiveEpilogueFwdINS6_IJS8_SA_S9_EEENS6_IJNS7_ILi1EEESI_SI_EEESC_SE_Li128ELb1ELb1ELb1ELb0EEENS1_36VarlenDynamicPersistentTileSchedulerILi128ELi80ELi128ELi128ELb1ELb1ELb0ELb1ELb1ELb1EEEEEEEEEvNT_6ParamsE --------------------------
	.section	.text._ZN7cutlass13device_kernelIN5flash19enable_sm80_to_sm89INS1_16FlashAttnFwdSm80INS1_25CollectiveMainloopFwdSm80ILi4ELi1ELb0EN4cute5tupleIJNS5_1CILi128EEENS7_ILi80EEENS7_ILi64EEEEEELi64ENS_6half_tEfNS_4arch4Sm80ELb1ELb0ELb1ELb1ELb0ELb0ELb1ELb1EEENS1_21CollectiveEpilogueFwdINS6_IJS8_SA_S9_EEENS6_IJNS7_ILi1EEESI_SI_EEESC_SE_Li128ELb1ELb1ELb1ELb0EEENS1_36VarlenDynamicPersistentTileSchedulerILi128ELi80ELi128ELi128ELb1ELb1ELb0ELb1ELb1ELb1EEEEEEEEEvNT_6ParamsE,"ax",@progbits
	.align	128
.text._ZN7cutlass13device_kernelIN5flash19enable_sm80_to_sm89INS1_16FlashAttnFwdSm80INS1_25CollectiveMainloopFwdSm80ILi4ELi1ELb0EN4cute5tupleIJNS5_1CILi128EEENS7_ILi80EEENS7_ILi64EEEEEELi64ENS_6half_tEfNS_4arch4Sm80ELb1ELb0ELb1ELb1ELb0ELb0ELb1ELb1EEENS1_21CollectiveEpilogueFwdINS6_IJS8_SA_S9_EEENS6_IJNS7_ILi1EEESI_SI_EEESC_SE_Li128ELb1ELb1ELb1ELb0EEENS1_36VarlenDynamicPersistentTileSchedulerILi128ELi80ELi128ELi128ELb1ELb1ELb0ELb1ELb1ELb1EEEEEEEEEvNT_6ParamsE:
        .type           _ZN7cutlass13device_kernelIN5flash19enable_sm80_to_sm89INS1_16FlashAttnFwdSm80INS1_25CollectiveMainloopFwdSm80ILi4ELi1ELb0EN4cute5tupleIJNS5_1CILi128EEENS7_ILi80EEENS7_ILi64EEEEEELi64ENS_6half_tEfNS_4arch4Sm80ELb1ELb0ELb1ELb1ELb0ELb0ELb1ELb1EEENS1_21CollectiveEpilogueFwdINS6_IJS8_SA_S9_EEENS6_IJNS7_ILi1EEESI_SI_EEESC_SE_Li128ELb1ELb1ELb1ELb0EEENS1_36VarlenDynamicPersistentTileSchedulerILi128ELi80ELi128ELi128ELb1ELb1ELb0ELb1ELb1ELb1EEEEEEEEEvNT_6ParamsE,@function
        .size           _ZN7cutlass13device_kernelIN5flash19enable_sm80_to_sm89INS1_16FlashAttnFwdSm80INS1_25CollectiveMainloopFwdSm80ILi4ELi1ELb0EN4cute5tupleIJNS5_1CILi128EEENS7_ILi80EEENS7_ILi64EEEEEELi64ENS_6half_tEfNS_4arch4Sm80ELb1ELb0ELb1ELb1ELb0ELb0ELb1ELb1EEENS1_21CollectiveEpilogueFwdINS6_IJS8_SA_S9_EEENS6_IJNS7_ILi1EEESI_SI_EEESC_SE_Li128ELb1ELb1ELb1ELb0EEENS1_36VarlenDynamicPersistentTileSchedulerILi128ELi80ELi128ELi128ELb1ELb1ELb0ELb1ELb1ELb1EEEEEEEEEvNT_6ParamsE,(.L_x_25 - _ZN7cutlass13device_kernelIN5flash19enable_sm80_to_sm89INS1_16FlashAttnFwdSm80INS1_25CollectiveMainloopFwdSm80ILi4ELi1ELb0EN4cute5tupleIJNS5_1CILi128EEENS7_ILi80EEENS7_ILi64EEEEEELi64ENS_6half_tEfNS_4arch4Sm80ELb1ELb0ELb1ELb1ELb0ELb0ELb1ELb1EEENS1_21CollectiveEpilogueFwdINS6_IJS8_SA_S9_EEENS6_IJNS7_ILi1EEESI_SI_EEESC_SE_Li128ELb1ELb1ELb1ELb0EEENS1_36VarlenDynamicPersistentTileSchedulerILi128ELi80ELi128ELi128ELb1ELb1ELb0ELb1ELb1ELb1EEEEEEEEEvNT_6ParamsE)
        .other          _ZN7cutlass13device_kernelIN5flash19enable_sm80_to_sm89INS1_16FlashAttnFwdSm80INS1_25CollectiveMainloopFwdSm80ILi4ELi1ELb0EN4cute5tupleIJNS5_1CILi128EEENS7_ILi80EEENS7_ILi64EEEEEELi64ENS_6half_tEfNS_4arch4Sm80ELb1ELb0ELb1ELb1ELb0ELb0ELb1ELb1EEENS1_21CollectiveEpilogueFwdINS6_IJS8_SA_S9_EEENS6_IJNS7_ILi1EEESI_SI_EEESC_SE_Li128ELb1ELb1ELb1ELb0EEENS1_36VarlenDynamicPersistentTileSchedulerILi128ELi80ELi128ELi128ELb1ELb1ELb0ELb1ELb1ELb1EEEEEEEEEvNT_6ParamsE,@"STO_CUDA_ENTRY STV_DEFAULT"
_ZN7cutlass13device_kernelIN5flash19enable_sm80_to_sm89INS1_16FlashAttnFwdSm80INS1_25CollectiveMainloopFwdSm80ILi4ELi1ELb0EN4cute5tupleIJNS5_1CILi128EEENS7_ILi80EEENS7_ILi64EEEEEELi64ENS_6half_tEfNS_4arch4Sm80ELb1ELb0ELb1ELb1ELb0ELb0ELb1ELb1EEENS1_21CollectiveEpilogueFwdINS6_IJS8_SA_S9_EEENS6_IJNS7_ILi1EEESI_SI_EEESC_SE_Li128ELb1ELb1ELb1ELb0EEENS1_36VarlenDynamicPersistentTileSchedulerILi128ELi80ELi128ELi128ELb1ELb1ELb0ELb1ELb1ELb1EEEEEEEEEvNT_6ParamsE:
[----:B------:R-:W-:Y:S01]  /*0000*/  LDC R1, c[0x0][0x28] ;  /* 0x00000a00ff017b82 */ /* 0x000fe20000000800 */
[----:B------:R-:W-:Y:S05]  /*0010*/  EXIT ;  /* 0x000000000000794d */ /* 0x000fea0003800000 */
.L_x_7:
        /* <DEDUP_REMOVED lines=14> */
.L_x_25:


//--------------------- .text._ZN7cutlass13device_kernelIN5flash19enable_sm80_to_sm89INS1_16FlashAttnFwdSm80INS1_25CollectiveMainloopFwdSm80ILi4ELi1ELb0EN4cute5tupleIJNS5_1CILi128EEENS7_ILi80EEENS7_ILi64EEEEEELi64ENS_6half_tEfNS_4arch4Sm80ELb1ELb0ELb1ELb1ELb0ELb1ELb1ELb1EEENS1_21CollectiveEpilogueFwdINS6_IJS8_SA_S9_EEENS6_IJNS7_ILi1EEESI_SI_EEESC_SE_Li128ELb1ELb1ELb1ELb0EEENS1_36VarlenDynamicPersistentTileSchedulerILi128ELi80ELi128ELi128ELb1ELb1ELb0ELb1ELb1ELb1EEEEEEEEEvNT_6ParamsE --------------------------
	.section	.text._ZN7cutlass13device_kernelIN5flash19enable_sm80_to_sm89INS1_16FlashAttnFwdSm80INS1_25CollectiveMainloopFwdSm80ILi4ELi1ELb0EN4cute5tupleIJNS5_1CILi128EEENS7_ILi80EEENS7_ILi64EEEEEELi64ENS_6half_tEfNS_4arch4Sm80ELb1ELb0ELb1ELb1ELb0ELb1ELb1ELb1EEENS1_21CollectiveEpilogueFwdINS6_IJS8_SA_S9_EEENS6_IJNS7_ILi1EEESI_SI_EEESC_SE_Li128ELb1ELb1ELb1ELb0EEENS1_36VarlenDynamicPersistentTileSchedulerILi128ELi80ELi128ELi128ELb1ELb1ELb0ELb1ELb1ELb1EEEEEEEEEvNT_6ParamsE,"ax",@progbits
	.align	128
.text._ZN7cutlass13device_kernelIN5flash19enable_sm80_to_sm89INS1_16FlashAttnFwdSm80INS1_25CollectiveMainloopFwdSm80ILi4ELi1ELb0EN4cute5tupleIJNS5_1CILi128EEENS7_ILi80EEENS7_ILi64EEEEEELi64ENS_6half_tEfNS_4arch4Sm80ELb1ELb0ELb1ELb1ELb0ELb1ELb1ELb1EEENS1_21CollectiveEpilogueFwdINS6_IJS8_SA_S9_EEENS6_IJNS7_ILi1EEESI_SI_EEESC_SE_Li128ELb1ELb1ELb1ELb0EEENS1_36VarlenDynamicPersistentTileSchedulerILi128ELi80ELi128ELi128ELb1ELb1ELb0ELb1ELb1ELb1EEEEEEEEEvNT_6ParamsE:
        .type           _ZN7cutlass13device_kernelIN5flash19enable_sm80_to_sm89INS1_16FlashAttnFwdSm80INS1_25CollectiveMainloopFwdSm80ILi4ELi1ELb0EN4cute5tupleIJNS5_1CILi128EEENS7_ILi80EEENS7_ILi64EEEEEELi64ENS_6half_tEfNS_4arch4Sm80ELb1ELb0ELb1ELb1ELb0ELb1ELb1ELb1EEENS1_21CollectiveEpilogueFwdINS6_IJS8_SA_S9_EEENS6_IJNS7_ILi1EEESI_SI_EEESC_SE_Li128ELb1ELb1ELb1ELb0EEENS1_36VarlenDynamicPersistentTileSchedulerILi128ELi80ELi128ELi128ELb1ELb1ELb0ELb1ELb1ELb1EEEEEEEEEvNT_6ParamsE,@function
        .size           _ZN7cutlass13device_kernelIN5flash19enable_sm80_to_sm89INS1_16FlashAttnFwdSm80INS1_25CollectiveMainloopFwdSm80ILi4ELi1ELb0EN4cute5tupleIJNS5_1CILi128EEENS7_ILi80EEENS7_ILi64EEEEEELi64ENS_6half_tEfNS_4arch4Sm80ELb1ELb0ELb1ELb1ELb0ELb1ELb1ELb1EEENS1_21CollectiveEpilogueFwdINS6_IJS8_SA_S9_EEENS6_IJNS7_ILi1EEESI_SI_EEESC_SE_Li128ELb1ELb1ELb1ELb0EEENS1_36VarlenDynamicPersistentTileSchedulerILi128ELi80ELi128ELi128ELb1ELb1ELb0ELb1ELb1ELb1EEEEEEEEEvNT_6ParamsE,(.L_x_26 - _ZN7cutlass13device_kernelIN5flash19enable_sm80_to_sm89INS1_16FlashAttnFwdSm80INS1_25CollectiveMainloopFwdSm80ILi4ELi1ELb0EN4cute5tupleIJNS5_1CILi128EEENS7_ILi80EEENS7_ILi64EEEEEELi64ENS_6half_tEfNS_4arch4Sm80ELb1ELb0ELb1ELb1ELb0ELb1ELb1ELb1EEENS1_21CollectiveEpilogueFwdINS6_IJS8_SA_S9_EEENS6_IJNS7_ILi1EEESI_SI_EEESC_SE_Li128ELb1ELb1ELb1ELb0EEENS1_36VarlenDynamicPersistentTileSchedulerILi128ELi80ELi128ELi128ELb1ELb1ELb0ELb1ELb1ELb1EEEEEEEEEvNT_6ParamsE)
        .other          _ZN7cutlass13device_kernelIN5flash19enable_sm80_to_sm89INS1_16FlashAttnFwdSm80INS1_25CollectiveMainloopFwdSm80ILi4ELi1ELb0EN4cute5tupleIJNS5_1CILi128EEENS7_ILi80EEENS7_ILi64EEEEEELi64ENS_6half_tEfNS_4arch4Sm80ELb1ELb0ELb1ELb1ELb0ELb1ELb1ELb1EEENS1_21CollectiveEpilogueFwdINS6_IJS8_SA_S9_EEENS6_IJNS7_ILi1EEESI_SI_EEESC_SE_Li128ELb1ELb1ELb1ELb0EEENS1_36VarlenDynamicPersistentTileSchedulerILi128ELi80ELi128ELi128ELb1ELb1ELb0ELb1ELb1ELb1EEEEEEEEEvNT_6ParamsE,@"STO_CUDA_ENTRY STV_DEFAULT"
_ZN7cutlass13device_kernelIN5flash19enable_sm80_to_sm89INS1_16FlashAttnFwdSm80INS1_25CollectiveMainloopFwdSm80ILi4ELi1ELb0EN4cute5tupleIJNS5_1CILi128EEENS7_ILi80EEENS7_ILi64EEEEEELi64ENS_6half_tEfNS_4arch4Sm80ELb1ELb0ELb1ELb1ELb0ELb1ELb1ELb1EEENS1_21CollectiveEpilogueFwdINS6_IJS8_SA_S9_EEENS6_IJNS7_ILi1EEESI_SI_EEESC_SE_Li128ELb1ELb1ELb1ELb0EEENS1_36VarlenDynamicPersistentTileSchedulerILi128ELi80ELi128ELi128ELb1ELb1ELb0ELb1ELb1ELb1EEEEEEEEEvNT_6ParamsE:
[----:B------:R-:W-:Y:S01]  /*0000*/  LDC R1, c[0x0][0x28] ;  /* 0x00000a00ff017b82 */ /* 0x000fe20000000800 */
[----:B------:R-:W-:Y:S05]  /*0010*/  EXIT ;  /* 0x000000000000794d */ /* 0x000fea0003800000 */
.L_x_8:
        /* <DEDUP_REMOVED lines=14> */
.L_x_26:


//--------------------- .text._ZN7cutlass13device_kernelIN5flash19enable_sm80_to_sm89INS1_16FlashAttnFwdSm80INS1_25CollectiveMainloopFwdSm80ILi4ELi1ELb0EN4cute5tupleIJNS5_1CILi128EEENS7_ILi112EEENS7_ILi64EEEEEELi64ENS_6half_tEfNS_4arch4Sm80ELb0ELb0ELb0ELb0ELb0ELb0ELb1ELb1EEENS1_21CollectiveEpilogueFwdINS6_IJS8_SA_S9_EEENS6_IJNS7_ILi1EEESI_SI_EEESC_SE_Li128ELb0ELb1ELb1ELb0EEENS1_19SingleTileSchedulerILb0ELb1ELb1ELi128EEEEEEEEEvNT_6ParamsE --------------------------
	.section	.text._ZN7cutlass13device_kernelIN5flash19enable_sm80_to_sm89INS1_16FlashAttnFwdSm80INS1_25CollectiveMainloopFwdSm80ILi4ELi1ELb0EN4cute5tupleIJNS5_1CILi128EEENS7_ILi112EEENS7_ILi64EEEEEELi64ENS_6half_tEfNS_4arch4Sm80ELb0ELb0ELb0ELb0ELb0ELb0ELb1ELb1EEENS1_21CollectiveEpilogueFwdINS6_IJS8_SA_S9_EEENS6_IJNS7_ILi1EEESI_SI_EEESC_SE_Li128ELb0ELb1ELb1ELb0EEENS1_19SingleTileSchedulerILb0ELb1ELb1ELi128EEEEEEEEEvNT_6ParamsE,"ax",@progbits
	.align	128
.text._ZN7cutlass13device_kernelIN5flash19enable_sm80_to_sm89INS1_16FlashAttnFwdSm80INS1_25CollectiveMainloopFwdSm80ILi4ELi1ELb0EN4cute5tupleIJNS5_1CILi128EEENS7_ILi112EEENS7_ILi64EEEEEELi64ENS_6half_tEfNS_4arch4Sm80ELb0ELb0ELb0ELb0ELb0ELb0ELb1ELb1EEENS1_21CollectiveEpilogueFwdINS6_IJS8_SA_S9_EEENS6_IJNS7_ILi1EEESI_SI_EEESC_SE_Li128ELb0ELb1ELb1ELb0EEENS1_19SingleTileSchedulerILb0ELb1ELb1ELi128EEEEEEEEEvNT_6ParamsE:
        .type           _ZN7cutlass13device_kernelIN5flash19enable_sm80_to_sm89INS1_16FlashAttnFwdSm80INS1_25CollectiveMainloopFwdSm80ILi4ELi1ELb0EN4cute5tupleIJNS5_1CILi128EEENS7_ILi112EEENS7_ILi64EEEEEELi64ENS_6half_tEfNS_4arch4Sm80ELb0ELb0ELb0ELb0ELb0ELb0ELb1ELb1EEENS1_21CollectiveEpilogueFwdINS6_IJS8_SA_S9_EEENS6_IJNS7_ILi1EEESI_SI_EEESC_SE_Li128ELb0ELb1ELb1ELb0EEENS1_19SingleTileSchedulerILb0ELb1ELb1ELi128EEEEEEEEEvNT_6ParamsE,@function
        .size           _ZN7cutlass13device_kernelIN5flash19enable_sm80_to_sm89INS1_16FlashAttnFwdSm80INS1_25CollectiveMainloopFwdSm80ILi4ELi1ELb0EN4cute5tupleIJNS5_1CILi128EEENS7_ILi112EEENS7_ILi64EEEEEELi64ENS_6half_tEfNS_4arch4Sm80ELb0ELb0ELb0ELb0ELb0ELb0ELb1ELb1EEENS1_21CollectiveEpilogueFwdINS6_IJS8_SA_S9_EEENS6_IJNS7_ILi1EEESI_SI_EEESC_SE_Li128ELb0ELb1ELb1ELb0EEENS1_19SingleTileSchedulerILb0ELb1ELb1ELi128EEEEEEEEEvNT_6ParamsE,(.L_x_27 - _ZN7cutlass13device_kernelIN5flash19enable_sm80_to_sm89INS1_16FlashAttnFwdSm80INS1_25CollectiveMainloopFwdSm80ILi4ELi1ELb0EN4cute5tupleIJNS5_1CILi128EEENS7_ILi112EEENS7_ILi64EEEEEELi64ENS_6half_tEfNS_4arch4Sm80ELb0ELb0ELb0ELb0ELb0ELb0ELb1ELb1EEENS1_21CollectiveEpilogueFwdINS6_IJS8_SA_S9_EEENS6_IJNS7_ILi1EEESI_SI_EEESC_SE_Li128ELb0ELb1ELb1ELb0EEENS1_19SingleTileSchedulerILb0ELb1ELb1ELi128EEEEEEEEEvNT_6ParamsE)
        .other          _ZN7cutlass13device_kernelIN5flash19enable_sm80_to_sm89INS1_16FlashAttnFwdSm80INS1_25CollectiveMainloopFwdSm80ILi4ELi1ELb0EN4cute5tupleIJNS5_1CILi128EEENS7_ILi112EEENS7_ILi64EEEEEELi64ENS_6half_tEfNS_4arch4Sm80ELb0ELb0ELb0ELb0ELb0ELb0ELb1ELb1EEENS1_21CollectiveEpilogueFwdINS6_IJS8_SA_S9_EEENS6_IJNS7_ILi1EEESI_SI_EEESC_SE_Li128ELb0ELb1ELb1ELb0EEENS1_19SingleTileSchedulerILb0ELb1ELb1ELi128EEEEEEEEEvNT_6ParamsE,@"STO_CUDA_ENTRY STV_DEFAULT"
_ZN7cutlass13device_kernelIN5flash19enable_sm80_to_sm89INS1_16FlashAttnFwdSm80INS1_25CollectiveMainloopFwdSm80ILi4ELi1ELb0EN4cute5tupleIJNS5_1CILi128EEENS7_ILi112EEENS7_ILi64EEEEEELi64ENS_6half_tEfNS_4arch4Sm80ELb0ELb0ELb0ELb0ELb0ELb0ELb1ELb1EEENS1_21CollectiveEpilogueFwdINS6_IJS8_SA_S9_EEENS6_IJNS7_ILi1EEESI_SI_EEESC_SE_Li128ELb0ELb1ELb1ELb0EEENS1_19SingleTileSchedulerILb0ELb1ELb1ELi128EEEEEEEEEvNT_6ParamsE:
[----:B------:R-:W-:Y:S01]  /*0000*/  LDC R1, c[0x0][0x28] ;  /* 0x00000a00ff017b82 */ /* 0x000fe20000000800 */
[----:B------:R-:W-:Y:S05]  /*0010*/  EXIT ;  /* 0x000000000000794d */ /* 0x000fea0003800000 */
.L_x_9:
        /* <DEDUP_REMOVED lines=14> */
.L_x_27:


//--------------------- .text._ZN7cutlass13device_kernelIN5flash19enable_sm80_to_sm89INS1_16FlashAttnFwdSm80INS1_25CollectiveMainloopFwdSm80ILi4ELi1ELb0EN4cute5tupleIJNS5_1CILi128EEENS7_ILi80EEENS7_ILi64EEEEEELi64ENS_6half_tEfNS_4arch4Sm80ELb0ELb0ELb0ELb1ELb0ELb0ELb1ELb1EEENS1_21CollectiveEpilogueFwdINS6_IJS8_SA_S9_EEENS6_IJNS7_ILi1EEESI_SI_EEESC_SE_Li128ELb1ELb1ELb1ELb0EEENS1_36VarlenDynamicPersistentTileSchedulerILi128ELi80ELi128ELi128ELb1ELb1ELb0ELb0ELb1ELb1EEEEEEEEEvNT_6ParamsE --------------------------
	.section	.text._ZN7cutlass13device_kernelIN5flash19enable_sm80_to_sm89INS1_16FlashAttnFwdSm80INS1_25CollectiveMainloopFwdSm80ILi4ELi1ELb0EN4cute5tupleIJNS5_1CILi128EEENS7_ILi80EEENS7_ILi64EEEEEELi64ENS_6half_tEfNS_4arch4Sm80ELb0ELb0ELb0ELb1ELb0ELb0ELb1ELb1EEENS1_21CollectiveEpilogueFwdINS6_IJS8_SA_S9_EEENS6_IJNS7_ILi1EEESI_SI_EEESC_SE_Li128ELb1ELb1ELb1ELb0EEENS1_36VarlenDynamicPersistentTileSchedulerILi128ELi80ELi128ELi128ELb1ELb1ELb0ELb0ELb1ELb1EEEEEEEEEvNT_6ParamsE,"ax",@progbits
	.align	128
.text._ZN7cutlass13device_kernelIN5flash19enable_sm80_to_sm89INS1_16FlashAttnFwdSm80INS1_25CollectiveMainloopFwdSm80ILi4ELi1ELb0EN4cute5tupleIJNS5_1CILi128EEENS7_ILi80EEENS7_ILi64EEEEEELi64ENS_6half_tEfNS_4arch4Sm80ELb0ELb0ELb0ELb1ELb0ELb0ELb1ELb1EEENS1_21CollectiveEpilogueFwdINS6_IJS8_SA_S9_EEENS6_IJNS7_ILi1EEESI_SI_EEESC_SE_Li128ELb1ELb1ELb1ELb0EEENS1_36VarlenDynamicPersistentTileSchedulerILi128ELi80ELi128ELi128ELb1ELb1ELb0ELb0ELb1ELb1EEEEEEEEEvNT_6ParamsE:
        .type           _ZN7cutlass13device_kernelIN5flash19enable_sm80_to_sm89INS1_16FlashAttnFwdSm80INS1_25CollectiveMainloopFwdSm80ILi4ELi1ELb0EN4cute5tupleIJNS5_1CILi128EEENS7_ILi80EEENS7_ILi64EEEEEELi64ENS_6half_tEfNS_4arch4Sm80ELb0ELb0ELb0ELb1ELb0ELb0ELb1ELb1EEENS1_21CollectiveEpilogueFwdINS6_IJS8_SA_S9_EEENS6_IJNS7_ILi1EEESI_SI_EEESC_SE_Li128ELb1ELb1ELb1ELb0EEENS1_36VarlenDynamicPersistentTileSchedulerILi128ELi80ELi128ELi128ELb1ELb1ELb0ELb0ELb1ELb1EEEEEEEEEvNT_6ParamsE,@function
        .size           _ZN7cutlass13device_kernelIN5flash19enable_sm80_to_sm89INS1_16FlashAttnFwdSm80INS1_25CollectiveMainloopFwdSm80ILi4ELi1ELb0EN4cute5tupleIJNS5_1CILi128EEENS7_ILi80EEENS7_ILi64EEEEEELi64ENS_6half_tEfNS_4arch4Sm80ELb0ELb0ELb0ELb1ELb0ELb0ELb1ELb1EEENS1_21CollectiveEpilogueFwdINS6_IJS8_SA_S9_EEENS6_IJNS7_ILi1EEESI_SI_EEESC_SE_Li128ELb1ELb1ELb1ELb0EEENS1_36VarlenDynamicPersistentTileSchedulerILi128ELi80ELi128ELi128ELb1ELb1ELb0ELb0ELb1ELb1EEEEEEEEEvNT_6ParamsE,(.L_x_28 - _ZN7cutlass13device_kernelIN5flash19enable_sm80_to_sm89INS1_16FlashAttnFwdSm80INS1_25CollectiveMainloopFwdSm80ILi4ELi1ELb0EN4cute5tupleIJNS5_1CILi128EEENS7_ILi80EEENS7_ILi64EEEEEELi64ENS_6half_tEfNS_4arch4Sm80ELb0ELb0ELb0ELb1ELb0ELb0ELb1ELb1EEENS1_21CollectiveEpilogueFwdINS6_IJS8_SA_S9_EEENS6_IJNS7_ILi1EEESI_SI_EEESC_SE_Li128ELb1ELb1ELb1ELb0EEENS1_36VarlenDynamicPersistentTileSchedulerILi128ELi80ELi128ELi128ELb1ELb1ELb0ELb0ELb1ELb1EEEEEEEEEvNT_6ParamsE)
        .other          _ZN7cutlass13device_kernelIN5flash19enable_sm80_to_sm89INS1_16FlashAttnFwdSm80INS1_25CollectiveMainloopFwdSm80ILi4ELi1ELb0EN4cute5tupleIJNS5_1CILi128EEENS7_ILi80EEENS7_ILi64EEEEEELi64ENS_6half_tEfNS_4arch4Sm80ELb0ELb0ELb0ELb1ELb0ELb0ELb1ELb1EEENS1_21CollectiveEpilogueFwdINS6_IJS8_SA_S9_EEENS6_IJNS7_ILi1EEESI_SI_EEESC_SE_Li128ELb1ELb1ELb1ELb0EEENS1_36VarlenDynamicPersistentTileSchedulerILi128ELi80ELi128ELi128ELb1ELb1ELb0ELb0ELb1ELb1EEEEEEEEEvNT_6ParamsE,@"STO_CUDA_ENTRY STV_DEFAULT"
_ZN7cutlass13device_kernelIN5flash19enable_sm80_to_sm89INS1_16FlashAttnFwdSm80INS1_25CollectiveMainloopFwdSm80ILi4ELi1ELb0EN4cute5tupleIJNS5_1CILi128EEENS7_ILi80EEENS7_ILi64EEEEEELi64ENS_6half_tEfNS_4arch4Sm80ELb0ELb0ELb0ELb1ELb0ELb0ELb1ELb1EEENS1_21CollectiveEpilogueFwdINS6_IJS8_SA_S9_EEENS6_IJNS7_ILi1EEESI_SI_EEESC_SE_Li128ELb1ELb1ELb1ELb0EEENS1_36VarlenDynamicPersistentTileSchedulerILi128ELi80ELi128ELi128ELb1ELb1ELb0ELb0ELb1ELb1EEEEEEEEEvNT_6ParamsE:
[----:B------:R-:W-:Y:S01]  /*0000*/  LDC R1, c[0x0][0x28] ;  /* 0x00000a00ff017b82 */ /* 0x000fe20000000800 */
[----:B------:R-:W-:Y:S05]  /*0010*/  EXIT ;  /* 0x000000000000794d */ /* 0x000fea0003800000 */
.L_x_10:
        /* <DEDUP_REMOVED lines=14> */
.L_x_28:


//--------------------- .text._ZN7cutlass13device_kernelIN5flash19enable_sm80_to_sm89INS1_16FlashAttnFwdSm80INS1_25CollectiveMainloopFwdSm80ILi4ELi1ELb0EN4cute5tupleIJNS5_1CILi128EEENS7_ILi80EEENS7_ILi64EEEEEELi64ENS_6half_tEfNS_4arch4Sm80ELb0ELb0ELb0ELb1ELb0ELb1ELb1ELb1EEENS1_21CollectiveEpilogueFwdINS6_IJS8_SA_S9_EEENS6_IJNS7_ILi1EEESI_SI_EEESC_SE_Li128ELb1ELb1ELb1ELb0EEENS1_36VarlenDynamicPersistentTileSchedulerILi128ELi80ELi128ELi128ELb1ELb1ELb0ELb0ELb1ELb1EEEEEEEEEvNT_6ParamsE --------------------------
	.section	.text._ZN7cutlass13device_kernelIN5flash19enable_sm80_to_sm89INS1_16FlashAttnFwdSm80INS1_25CollectiveMainloopFwdSm80ILi4ELi1ELb0EN4cute5tupleIJNS5_1CILi128EEENS7_ILi80EEENS7_ILi64EEEEEELi64ENS_6half_tEfNS_4arch4Sm80ELb0ELb0ELb0ELb1ELb0ELb1ELb1ELb1EEENS1_21CollectiveEpilogueFwdINS6_IJS8_SA_S9_EEENS6_IJNS7_ILi1EEESI_SI_EEESC_SE_Li128ELb1ELb1ELb1ELb0EEENS1_36VarlenDynamicPersistentTileSchedulerILi128ELi80ELi128ELi128ELb1ELb1ELb0ELb0ELb1ELb1EEEEEEEEEvNT_6ParamsE,"ax",@progbits
	.align	128
.text._ZN7cutlass13device_kernelIN5flash19enable_sm80_to_sm89INS1_16FlashAttnFwdSm80INS1_25CollectiveMainloopFwdSm80ILi4ELi1ELb0EN4cute5tupleIJNS5_1CILi128EEENS7_ILi80EEENS7_ILi64EEEEEELi64ENS_6half_tEfNS_4arch4Sm80ELb0ELb0ELb0ELb1ELb0ELb1ELb1ELb1EEENS1_21CollectiveEpilogueFwdINS6_IJS8_SA_S9_EEENS6_IJNS7_ILi1EEESI_SI_EEESC_SE_Li128ELb1ELb1ELb1ELb0EEENS1_36VarlenDynamicPersistentTileSchedulerILi128ELi80ELi128ELi128ELb1ELb1ELb0ELb0ELb1ELb1EEEEEEEEEvNT_6ParamsE:
        .type           _ZN7cutlass13device_kernelIN5flash19enable_sm80_to_sm89INS1_16FlashAttnFwdSm80INS1_25CollectiveMainloopFwdSm80ILi4ELi1ELb0EN4cute5tupleIJNS5_1CILi128EEENS7_ILi80EEENS7_ILi64EEEEEELi64ENS_6half_tEfNS_4arch4Sm80ELb0ELb0ELb0ELb1ELb0ELb1ELb1ELb1EEENS1_21CollectiveEpilogueFwdINS6_IJS8_SA_S9_EEENS6_IJNS7_ILi1EEESI_SI_EEESC_SE_Li128ELb1ELb1ELb1ELb0EEENS1_36VarlenDynamicPersistentTileSchedulerILi128ELi80ELi128ELi128ELb1ELb1ELb0ELb0ELb1ELb1EEEEEEEEEvNT_6ParamsE,@function
        .size           _ZN7cutlass13device_kernelIN5flash19enable_sm80_to_sm89INS1_16FlashAttnFwdSm80INS1_25CollectiveMainloopFwdSm80ILi4ELi1ELb0EN4cute5tupleIJNS5_1CILi128EEENS7_ILi80EEENS7_ILi64EEEEEELi64ENS_6half_tEfNS_4arch4Sm80ELb0ELb0ELb0ELb1ELb0ELb1ELb1ELb1EEENS1_21CollectiveEpilogueFwdINS6_IJS8_SA_S9_EEENS6_IJNS7_ILi1EEESI_SI_EEESC_SE_Li128ELb1ELb1ELb1ELb0EEENS1_36VarlenDynamicPersistentTileSchedulerILi128ELi80ELi128ELi128ELb1ELb1ELb0ELb0ELb1ELb1EEEEEEEEEvNT_6ParamsE,(.L_x_29 - _ZN7cutlass13device_kernelIN5flash19enable_sm80_to_sm89INS1_16FlashAttnFwdSm80INS1_25CollectiveMainloopFwdSm80ILi4ELi1ELb0EN4cute5tupleIJNS5_1CILi128EEENS7_ILi80EEENS7_ILi64EEEEEELi64ENS_6half_tEfNS_4arch4Sm80ELb0ELb0ELb0ELb1ELb0ELb1ELb1ELb1EEENS1_21CollectiveEpilogueFwdINS6_IJS8_SA_S9_EEENS6_IJNS7_ILi1EEESI_SI_EEESC_SE_Li128ELb1ELb1ELb1ELb0EEENS1_36VarlenDynamicPersistentTileSchedulerILi128ELi80ELi128ELi128ELb1ELb1ELb0ELb0ELb1ELb1EEEEEEEEEvNT_6ParamsE)
        .other          _ZN7cutlass13device_kernelIN5flash19enable_sm80_to_sm89INS1_16FlashAttnFwdSm80INS1_25CollectiveMainloopFwdSm80ILi4ELi1ELb0EN4cute5tupleIJNS5_1CILi128EEENS7_ILi80EEENS7_ILi64EEEEEELi64ENS_6half_tEfNS_4arch4Sm80ELb0ELb0ELb0ELb1ELb0ELb1ELb1ELb1EEENS1_21CollectiveEpilogueFwdINS6_IJS8_SA_S9_EEENS6_IJNS7_ILi1EEESI_SI_EEESC_SE_Li128ELb1ELb1ELb1ELb0EEENS1_36VarlenDynamicPersistentTileSchedulerILi128ELi80ELi128ELi128ELb1ELb1ELb0ELb0ELb1ELb1EEEEEEEEEvNT_6ParamsE,@"STO_CUDA_ENTRY STV_DEFAULT"
_ZN7cutlass13device_kernelIN5flash19enable_sm80_to_sm89INS1_16FlashAttnFwdSm80INS1_25CollectiveMainloopFwdSm80ILi4ELi1ELb0EN4cute5tupleIJNS5_1CILi128EEENS7_ILi80EEENS7_ILi64EEEEEELi64ENS_6half_tEfNS_4arch4Sm80ELb0ELb0ELb0ELb1ELb0ELb1ELb1ELb1EEENS1_21CollectiveEpilogueFwdINS6_IJS8_SA_S9_EEENS6_IJNS7_ILi1EEESI_SI_EEESC_SE_Li128ELb1ELb1ELb1ELb0EEENS1_36VarlenDynamicPersistentTileSchedulerILi128ELi80ELi128ELi128ELb1ELb1ELb0ELb0ELb1ELb1EEEEEEEEEvNT_6ParamsE:
[----:B------:R-:W-:Y:S01]  /*0000*/  LDC R1, c[0x0][0x28] ;  /* 0x00000a00ff017b82 */ /* 0x000fe20000000800 */
[----:B------:R-:W-:Y:S05]  /*0010*/  EXIT ;  /* 0x000000000000794d */ /* 0x000fea0003800000 */
.L_x_11:
        /* <DEDUP_REMOVED lines=14> */
.L_x_29:


//--------------------- .text._ZN7cutlass13device_kernelIN5flash19enable_sm80_to_sm89INS1_16FlashAttnFwdSm80INS1_25CollectiveMainloopFwdSm80ILi4ELi1ELb0EN4cute5tupleIJNS5_1CILi128EEENS7_ILi96EEENS7_ILi64EEEEEELi64ENS_6half_tEfNS_4arch4Sm80ELb0ELb1ELb0ELb0ELb0ELb0ELb1ELb1EEENS1_21CollectiveEpilogueFwdINS6_IJS8_SA_S9_EEENS6_IJNS7_ILi1EEESI_SI_EEESC_SE_Li128ELb0ELb1ELb1ELb0EEENS1_19SingleTileSchedulerILb0ELb1ELb1ELi128EEEEEEEEEvNT_6ParamsE --------------------------
	.section	.text._ZN7cutlass13device_kernelIN5flash19enable_sm80_to_sm89INS1_16FlashAttnFwdSm80INS1_25CollectiveMainloopFwdSm80ILi4ELi1ELb0EN4cute5tupleIJNS5_1CILi128EEENS7_ILi96EEENS7_ILi64EEEEEELi64ENS_6half_tEfNS_4arch4Sm80ELb0ELb1ELb0ELb0ELb0ELb0ELb1ELb1EEENS1_21CollectiveEpilogueFwdINS6_IJS8_SA_S9_EEENS6_IJNS7_ILi1EEESI_SI_EEESC_SE_Li128ELb0ELb1ELb1ELb0EEENS1_19SingleTileSchedulerILb0ELb1ELb1ELi128EEEEEEEEEvNT_6ParamsE,"ax",@progbits
	.align	128
.text._ZN7cutlass13device_kernelIN5flash19enable_sm80_to_sm89INS1_16FlashAttnFwdSm80INS1_25CollectiveMainloopFwdSm80ILi4ELi1ELb0EN4cute5tupleIJNS5_1CILi128EEENS7_ILi96EEENS7_ILi64EEEEEELi64ENS_6half_tEfNS_4arch4Sm80ELb0ELb1ELb0ELb0ELb0ELb0ELb1ELb1EEENS1_21CollectiveEpilogueFwdINS6_IJS8_SA_S9_EEENS6_IJNS7_ILi1EEESI_SI_EEESC_SE_Li128ELb0ELb1ELb1ELb0EEENS1_19SingleTileSchedulerILb0ELb1ELb1ELi128EEEEEEEEEvNT_6ParamsE:
        .type           _ZN7cutlass13device_kernelIN5flash19enable_sm80_to_sm89INS1_16FlashAttnFwdSm80INS1_25CollectiveMainloopFwdSm80ILi4ELi1ELb0EN4cute5tupleIJNS5_1CILi128EEENS7_ILi96EEENS7_ILi64EEEEEELi64ENS_6half_tEfNS_4arch4Sm80ELb0ELb1ELb0ELb0ELb0ELb0ELb1ELb1EEENS1_21CollectiveEpilogueFwdINS6_IJS8_SA_S9_EEENS6_IJNS7_ILi1EEESI_SI_EEESC_SE_Li128ELb0ELb1ELb1ELb0EEENS1_19SingleTileSchedulerILb0ELb1ELb1ELi128EEEEEEEEEvNT_6ParamsE,@function
        .size           _ZN7cutlass13device_kernelIN5flash19enable_sm80_to_sm89INS1_16FlashAttnFwdSm80INS1_25CollectiveMainloopFwdSm80ILi4ELi1ELb0EN4cute5tupleIJNS5_1CILi128EEENS7_ILi96EEENS7_ILi64EEEEEELi64ENS_6half_tEfNS_4arch4Sm80ELb0ELb1ELb0ELb0ELb0ELb0ELb1ELb1EEENS1_21CollectiveEpilogueFwdINS6_IJS8_SA_S9_EEENS6_IJNS7_ILi1EEESI_SI_EEESC_SE_Li128ELb0ELb1ELb1ELb0EEENS1_19SingleTileSchedulerILb0ELb1ELb1ELi128EEEEEEEEEvNT_6ParamsE,(.L_x_30 - _ZN7cutlass13device_kernelIN5flash19enable_sm80_to_sm89INS1_16FlashAttnFwdSm80INS1_25CollectiveMainloopFwdSm80ILi4ELi1ELb0EN4cute5tupleIJNS5_1CILi128EEENS7_ILi96EEENS7_ILi64EEEEEELi64ENS_6half_tEfNS_4arch4Sm80ELb0ELb1ELb0ELb0ELb0ELb0ELb1ELb1EEENS1_21CollectiveEpilogueFwdINS6_IJS8_SA_S9_EEENS6_IJNS7_ILi1EEESI_SI_EEESC_SE_Li128ELb0ELb1ELb1ELb0EEENS1_19SingleTileSchedulerILb0ELb1ELb1ELi128EEEEEEEEEvNT_6ParamsE)
        .other          _ZN7cutlass13device_kernelIN5flash19enable_sm80_to_sm89INS1_16FlashAttnFwdSm80INS1_25CollectiveMainloopFwdSm80ILi4ELi1ELb0EN4cute5tupleIJNS5_1CILi128EEENS7_ILi96EEENS7_ILi64EEEEEELi64ENS_6half_tEfNS_4arch4Sm80ELb0ELb1ELb0ELb0ELb0ELb0ELb1ELb1EEENS1_21CollectiveEpilogueFwdINS6_IJS8_SA_S9_EEENS6_IJNS7_ILi1EEESI_SI_EEESC_SE_Li128ELb0ELb1ELb1ELb0EEENS1_19SingleTileSchedulerILb0ELb1ELb1ELi128EEEEEEEEEvNT_6ParamsE,@"STO_CUDA_ENTRY STV_DEFAULT"
_ZN7cutlass13device_kernelIN5flash19enable_sm80_to_sm89INS1_16FlashAttnFwdSm80INS1_25CollectiveMainloopFwdSm80ILi4ELi1ELb0EN4cute5tupleIJNS5_1CILi128EEENS7_ILi96EEENS7_ILi64EEEEEELi64ENS_6half_tEfNS_4arch4Sm80ELb0ELb1ELb0ELb0ELb0ELb0ELb1ELb1EEENS1_21CollectiveEpilogueFwdINS6_IJS8_SA_S9_EEENS6_IJNS7_ILi1EEESI_SI_EEESC_SE_Li128ELb0ELb1ELb1ELb0EEENS1_19SingleTileSchedulerILb0ELb1ELb1ELi128EEEEEEEEEvNT_6ParamsE:
[----:B------:R-:W-:Y:S01]  /*0000*/  LDC R1, c[0x0][0x28] ;  /* 0x00000a00ff017b82 */ /* 0x000fe20000000800 */
[----:B------:R-:W-:Y:S05]  /*0010*/  EXIT ;  /* 0x000000000000794d */ /* 0x000fea0003800000 */
.L_x_12:
        /* <DEDUP_REMOVED lines=14> */
.L_x_30:


//--------------------- .text._ZN7cutlass13device_kernelIN5flash19enable_sm80_to_sm89INS1_16FlashAttnFwdSm80INS1_25CollectiveMainloopFwdSm80ILi4ELi1ELb0EN4cute5tupleIJNS5_1CILi128EEENS7_ILi80EEENS7_ILi64EEEEEELi64ENS_6half_tEfNS_4arch4Sm80ELb0ELb1ELb0ELb1ELb0ELb0ELb1ELb1EEENS1_21CollectiveEpilogueFwdINS6_IJS8_SA_S9_EEENS6_IJNS7_ILi1EEESI_SI_EEESC_SE_Li128ELb1ELb1ELb1ELb0EEENS1_36VarlenDynamicPersistentTileSchedulerILi128ELi80ELi128ELi128ELb1ELb1ELb0ELb1ELb0ELb1EEEEEEEEEvNT_6ParamsE --------------------------
	.section	.text._ZN7cutlass13device_kernelIN5flash19enable_sm80_to_sm89INS1_16FlashAttnFwdSm80INS1_25CollectiveMainloopFwdSm80ILi4ELi1ELb0EN4cute5tupleIJNS5_1CILi128EEENS7_ILi80EEENS7_ILi64EEEEEELi64ENS_6half_tEfNS_4arch4Sm80ELb0ELb1ELb0ELb1ELb0ELb0ELb1ELb1EEENS1_21CollectiveEpilogueFwdINS6_IJS8_SA_S9_EEENS6_IJNS7_ILi1EEESI_SI_EEESC_SE_Li128ELb1ELb1ELb1ELb0EEENS1_36VarlenDynamicPersistentTileSchedulerILi128ELi80ELi128ELi128ELb1ELb1ELb0ELb1ELb0ELb1EEEEEEEEEvNT_6ParamsE,"ax",@progbits
	.align	128
.text._ZN7cutlass13device_kernelIN5flash19enable_sm80_to_sm89INS1_16FlashAttnFwdSm80INS1_25CollectiveMainloopFwdSm80ILi4ELi1ELb0EN4cute5tupleIJNS5_1CILi128EEENS7_ILi80EEENS7_ILi64EEEEEELi64ENS_6half_tEfNS_4arch4Sm80ELb0ELb1ELb0ELb1ELb0ELb0ELb1ELb1EEENS1_21CollectiveEpilogueFwdINS6_IJS8_SA_S9_EEENS6_IJNS7_ILi1EEESI_SI_EEESC_SE_Li128ELb1ELb1ELb1ELb0EEENS1_36VarlenDynamicPersistentTileSchedulerILi128ELi80ELi128ELi128ELb1ELb1ELb0ELb1ELb0ELb1EEEEEEEEEvNT_6ParamsE:
        .type           _ZN7cutlass13device_kernelIN5flash19enable_sm80_to_sm89INS1_16FlashAttnFwdSm80INS1_25CollectiveMainloopFwdSm80ILi4ELi1ELb0EN4cute5tupleIJNS5_1CILi128EEENS7_ILi80EEENS7_ILi64EEEEEELi64ENS_6half_tEfNS_4arch4Sm80ELb0ELb1ELb0ELb1ELb0ELb0ELb1ELb1EEENS1_21CollectiveEpilogueFwdINS6_IJS8_SA_S9_EEENS6_IJNS7_ILi1EEESI_SI_EEESC_SE_Li128ELb1ELb1ELb1ELb0EEENS1_36VarlenDynamicPersistentTileSchedulerILi128ELi80ELi128ELi128ELb1ELb1ELb0ELb1ELb0ELb1EEEEEEEEEvNT_6ParamsE,@function
        .size           _ZN7cutlass13device_kernelIN5flash19enable_sm80_to_sm89INS1_16FlashAttnFwdSm80INS1_25CollectiveMainloopFwdSm80ILi4ELi1ELb0EN4cute5tupleIJNS5_1CILi128EEENS7_ILi80EEENS7_ILi64EEEEEELi64ENS_6half_tEfNS_4arch4Sm80ELb0ELb1ELb0ELb1ELb0ELb0ELb1ELb1EEENS1_21CollectiveEpilogueFwdINS6_IJS8_SA_S9_EEENS6_IJNS7_ILi1EEESI_SI_EEESC_SE_Li128ELb1ELb1ELb1ELb0EEENS1_36VarlenDynamicPersistentTileSchedulerILi128ELi80ELi128ELi128ELb1ELb1ELb0ELb1ELb0ELb1EEEEEEEEEvNT_6ParamsE,(.L_x_31 - _ZN7cutlass13device_kernelIN5flash19enable_sm80_to_sm89INS1_16FlashAttnFwdSm80INS1_25CollectiveMainloopFwdSm80ILi4ELi1ELb0EN4cute5tupleIJNS5_1CILi128EEENS7_ILi80EEENS7_ILi64EEEEEELi64ENS_6half_tEfNS_4arch4Sm80ELb0ELb1ELb0ELb1ELb0ELb0ELb1ELb1EEENS1_21CollectiveEpilogueFwdINS6_IJS8_SA_S9_EEENS6_IJNS7_ILi1EEESI_SI_EEESC_SE_Li128ELb1ELb1ELb1ELb0EEENS1_36VarlenDynamicPersistentTileSchedulerILi128ELi80ELi128ELi128ELb1ELb1ELb0ELb1ELb0ELb1EEEEEEEEEvNT_6ParamsE)
        .other          _ZN7cutlass13device_kernelIN5flash19enable_sm80_to_sm89INS1_16FlashAttnFwdSm80INS1_25CollectiveMainloopFwdSm80ILi4ELi1ELb0EN4cute5tupleIJNS5_1CILi128EEENS7_ILi80EEENS7_ILi64EEEEEELi64ENS_6half_tEfNS_4arch4Sm80ELb0ELb1ELb0ELb1ELb0ELb0ELb1ELb1EEENS1_21CollectiveEpilogueFwdINS6_IJS8_SA_S9_EEENS6_IJNS7_ILi1EEESI_SI_EEESC_SE_Li128ELb1ELb1ELb1ELb0EEENS1_36VarlenDynamicPersistentTileSchedulerILi128ELi80ELi128ELi128ELb1ELb1ELb0ELb1ELb0ELb1EEEEEEEEEvNT_6ParamsE,@"STO_CUDA_ENTRY STV_DEFAULT"
_ZN7cutlass13device_kernelIN5flash19enable_sm80_to_sm89INS1_16FlashAttnFwdSm80INS1_25CollectiveMainloopFwdSm80ILi4ELi1ELb0EN4cute5tupleIJNS5_1CILi128EEENS7_ILi80EEENS7_ILi64EEEEEELi64ENS_6half_tEfNS_4arch4Sm80ELb0ELb1ELb0ELb1ELb0ELb0ELb1ELb1EEENS1_21CollectiveEpilogueFwdINS6_IJS8_SA_S9_EEENS6_IJNS7_ILi1EEESI_SI_EEESC_SE_Li128ELb1ELb1ELb1ELb0EEENS1_36VarlenDynamicPersistentTileSchedulerILi128ELi80ELi128ELi128ELb1ELb1ELb0ELb1ELb0ELb1EEEEEEEEEvNT_6ParamsE:
[----:B------:R-:W-:Y:S01]  /*0000*/  LDC R1, c[0x0][0x28] ;  /* 0x00000a00ff017b82 */ /* 0x000fe20000000800 */
[----:B------:R-:W-:Y:S05]  /*0010*/  EXIT ;  /* 0x000000000000794d */ /* 0x000fea0003800000 */
.L_x_13:
        /* <DEDUP_REMOVED lines=14> */
.L_x_31:


//--------------------- .text._ZN7cutlass13device_kernelIN5flash19enable_sm80_to_sm89INS1_16FlashAttnFwdSm80INS1_25CollectiveMainloopFwdSm80ILi4ELi1ELb0EN4cute5tupleIJNS5_1CILi128EEENS7_ILi80EEENS7_ILi64EEEEEELi64ENS_6half_tEfNS_4arch4Sm80ELb0ELb1ELb0ELb1ELb0ELb1ELb1ELb1EEENS1_21CollectiveEpilogueFwdINS6_IJS8_SA_S9_EEENS6_IJNS7_ILi1EEESI_SI_EEESC_SE_Li128ELb1ELb1ELb1ELb0EEENS1_36VarlenDynamicPersistentTileSchedulerILi128ELi80ELi128ELi128ELb1ELb1ELb0ELb1ELb0ELb1EEEEEEEEEvNT_6ParamsE --------------------------
	.section	.text._ZN7cutlass13device_kernelIN5flash19enable_sm80_to_sm89INS1_16FlashAttnFwdSm80INS1_25CollectiveMainloopFwdSm80ILi4ELi1ELb0EN4cute5tupleIJNS5_1CILi128EEENS7_ILi80EEENS7_ILi64EEEEEELi64ENS_6half_tEfNS_4arch4Sm80ELb0ELb1ELb0ELb1ELb0ELb1ELb1ELb1EEENS1_21CollectiveEpilogueFwdINS6_IJS8_SA_S9_EEENS6_IJNS7_ILi1EEESI_SI_EEESC_SE_Li128ELb1ELb1ELb1ELb0EEENS1_36VarlenDynamicPersistentTileSchedulerILi128ELi80ELi128ELi128ELb1ELb1ELb0ELb1ELb0ELb1EEEEEEEEEvNT_6ParamsE,"ax",@progbits
	.align	128
.text._ZN7cutlass13device_kernelIN5flash19enable_sm80_to_sm89INS1_16FlashAttnFwdSm80INS1_25CollectiveMainloopFwdSm80ILi4ELi1ELb0EN4cute5tupleIJNS5_1CILi128EEENS7_ILi80EEENS7_ILi64EEEEEELi64ENS_6half_tEfNS_4arch4Sm80ELb0ELb1ELb0ELb1ELb0ELb1ELb1ELb1EEENS1_21CollectiveEpilogueFwdINS6_IJS8_SA_S9_EEENS6_IJNS7_ILi1EEESI_SI_EEESC_SE_Li128ELb1ELb1ELb1ELb0EEENS1_36VarlenDynamicPersistentTileSchedulerILi128ELi80ELi128ELi128ELb1ELb1ELb0ELb1ELb0ELb1EEEEEEEEEvNT_6ParamsE:
        .type           _ZN7cutlass13device_kernelIN5flash19enable_sm80_to_sm89INS1_16FlashAttnFwdSm80INS1_25CollectiveMainloopFwdSm80ILi4ELi1ELb0EN4cute5tupleIJNS5_1CILi128EEENS7_ILi80EEENS7_ILi64EEEEEELi64ENS_6half_tEfNS_4arch4Sm80ELb0ELb1ELb0ELb1ELb0ELb1ELb1ELb1EEENS1_21CollectiveEpilogueFwdINS6_IJS8_SA_S9_EEENS6_IJNS7_ILi1EEESI_SI_EEESC_SE_Li128ELb1ELb1ELb1ELb0EEENS1_36VarlenDynamicPersistentTileSchedulerILi128ELi80ELi128ELi128ELb1ELb1ELb0ELb1ELb0ELb1EEEEEEEEEvNT_6ParamsE,@function
        .size           _ZN7cutlass13device_kernelIN5flash19enable_sm80_to_sm89INS1_16FlashAttnFwdSm80INS1_25CollectiveMainloopFwdSm80ILi4ELi1ELb0EN4cute5tupleIJNS5_1CILi128EEENS7_ILi80EEENS7_ILi64EEEEEELi64ENS_6half_tEfNS_4arch4Sm80ELb0ELb1ELb0ELb1ELb0ELb1ELb1ELb1EEENS1_21CollectiveEpilogueFwdINS6_IJS8_SA_S9_EEENS6_IJNS7_ILi1EEESI_SI_EEESC_SE_Li128ELb1ELb1ELb1ELb0EEENS1_36VarlenDynamicPersistentTileSchedulerILi128ELi80ELi128ELi128ELb1ELb1ELb0ELb1ELb0ELb1EEEEEEEEEvNT_6ParamsE,(.L_x_32 - _ZN7cutlass13device_kernelIN5flash19enable_sm80_to_sm89INS1_16FlashAttnFwdSm80INS1_25CollectiveMainloopFwdSm80ILi4ELi1ELb0EN4cute5tupleIJNS5_1CILi128EEENS7_ILi80EEENS7_ILi64EEEEEELi64ENS_6half_tEfNS_4arch4Sm80ELb0ELb1ELb0ELb1ELb0ELb1ELb1ELb1EEENS1_21CollectiveEpilogueFwdINS6_IJS8_SA_S9_EEENS6_IJNS7_ILi1EEESI_SI_EEESC_SE_Li128ELb1ELb1ELb1ELb0EEENS1_36VarlenDynamicPersistentTileSchedulerILi128ELi80ELi128ELi128ELb1ELb1ELb0ELb1ELb0ELb1EEEEEEEEEvNT_6ParamsE)
        .other          _ZN7cutlass13device_kernelIN5flash19enable_sm80_to_sm89INS1_16FlashAttnFwdSm80INS1_25CollectiveMainloopFwdSm80ILi4ELi1ELb0EN4cute5tupleIJNS5_1CILi128EEENS7_ILi80EEENS7_ILi64EEEEEELi64ENS_6half_tEfNS_4arch4Sm80ELb0ELb1ELb0ELb1ELb0ELb1ELb1ELb1EEENS1_21CollectiveEpilogueFwdINS6_IJS8_SA_S9_EEENS6_IJNS7_ILi1EEESI_SI_EEESC_SE_Li128ELb1ELb1ELb1ELb0EEENS1_36VarlenDynamicPersistentTileSchedulerILi128ELi80ELi128ELi128ELb1ELb1ELb0ELb1ELb0ELb1EEEEEEEEEvNT_6ParamsE,@"STO_CUDA_ENTRY STV_DEFAULT"
_ZN7cutlass13device_kernelIN5flash19enable_sm80_to_sm89INS1_16FlashAttnFwdSm80INS1_25CollectiveMainloopFwdSm80ILi4ELi1ELb0EN4cute5tupleIJNS5_1CILi128EEENS7_ILi80EEENS7_ILi64EEEEEELi64ENS_6half_tEfNS_4arch4Sm80ELb0ELb1ELb0ELb1ELb0ELb1ELb1ELb1EEENS1_21CollectiveEpilogueFwdINS6_IJS8_SA_S9_EEENS6_IJNS7_ILi1EEESI_SI_EEESC_SE_Li128ELb1ELb1ELb1ELb0EEENS1_36VarlenDynamicPersistentTileSchedulerILi128ELi80ELi128ELi128ELb1ELb1ELb0ELb1ELb0ELb1EEEEEEEEEvNT_6ParamsE:
[----:B------:R-:W-:Y:S01]  /*0000*/  LDC R1, c[0x0][0x28] ;  /* 0x00000a00ff017b82 */ /* 0x000fe20000000800 */
[----:B------:R-:W-:Y:S05]  /*0010*/  EXIT ;  /* 0x000000000000794d */ /* 0x000fea0003800000 */
.L_x_14:
        /* <DEDUP_REMOVED lines=14> */
.L_x_32:


//--------------------- .text._ZN7cutlass13device_kernelIN5flash19enable_sm80_to_sm89INS1_16FlashAttnFwdSm80INS1_25CollectiveMainloopFwdSm80ILi4ELi1ELb0EN4cute5tupleIJNS5_1CILi128EEENS7_ILi112EEENS7_ILi64EEEEEELi64ENS_6half_tEfNS_4arch4Sm80ELb1ELb0ELb0ELb0ELb0ELb0ELb1ELb1EEENS1_21CollectiveEpilogueFwdINS6_IJS8_SA_S9_EEENS6_IJNS7_ILi1EEESI_SI_EEESC_SE_Li128ELb0ELb1ELb1ELb0EEENS1_30DynamicPersistentTileSchedulerILi128ELi128ELb1ELb1ELb0EEEEEEEEEvNT_6ParamsE --------------------------
	.section	.text._ZN7cutlass13device_kernelIN5flash19enable_sm80_to_sm89INS1_16FlashAttnFwdSm80INS1_25CollectiveMainloopFwdSm80ILi4ELi1ELb0EN4cute5tupleIJNS5_1CILi128EEENS7_ILi112EEENS7_ILi64EEEEEELi64ENS_6half_tEfNS_4arch4Sm80ELb1ELb0ELb0ELb0ELb0ELb0ELb1ELb1EEENS1_21CollectiveEpilogueFwdINS6_IJS8_SA_S9_EEENS6_IJNS7_ILi1EEESI_SI_EEESC_SE_Li128ELb0ELb1ELb1ELb0EEENS1_30DynamicPersistentTileSchedulerILi128ELi128ELb1ELb1ELb0EEEEEEEEEvNT_6ParamsE,"ax",@progbits
	.align	128
.text._ZN7cutlass13device_kernelIN5flash19enable_sm80_to_sm89INS1_16FlashAttnFwdSm80INS1_25CollectiveMainloopFwdSm80ILi4ELi1ELb0EN4cute5tupleIJNS5_1CILi128EEENS7_ILi112EEENS7_ILi64EEEEEELi64ENS_6half_tEfNS_4arch4Sm80ELb1ELb0ELb0ELb0ELb0ELb0ELb1ELb1EEENS1_21CollectiveEpilogueFwdINS6_IJS8_SA_S9_EEENS6_IJNS7_ILi1EEESI_SI_EEESC_SE_Li128ELb0ELb1ELb1ELb0EEENS1_30DynamicPersistentTileSchedulerILi128ELi128ELb1ELb1ELb0EEEEEEEEEvNT_6ParamsE:
        .type           _ZN7cutlass13device_kernelIN5flash19enable_sm80_to_sm89INS1_16FlashAttnFwdSm80INS1_25CollectiveMainloopFwdSm80ILi4ELi1ELb0EN4cute5tupleIJNS5_1CILi128EEENS7_ILi112EEENS7_ILi64EEEEEELi64ENS_6half_tEfNS_4arch4Sm80ELb1ELb0ELb0ELb0ELb0ELb0ELb1ELb1EEENS1_21CollectiveEpilogueFwdINS6_IJS8_SA_S9_EEENS6_IJNS7_ILi1EEESI_SI_EEESC_SE_Li128ELb0ELb1ELb1ELb0EEENS1_30DynamicPersistentTileSchedulerILi128ELi128ELb1ELb1ELb0EEEEEEEEEvNT_6ParamsE,@function
        .size           _ZN7cutlass13device_kernelIN5flash19enable_sm80_to_sm89INS1_16FlashAttnFwdSm80INS1_25CollectiveMainloopFwdSm80ILi4ELi1ELb0EN4cute5tupleIJNS5_1CILi128EEENS7_ILi112EEENS7_ILi64EEEEEELi64ENS_6half_tEfNS_4arch4Sm80ELb1ELb0ELb0ELb0ELb0ELb0ELb1ELb1EEENS1_21CollectiveEpilogueFwdINS6_IJS8_SA_S9_EEENS6_IJNS7_ILi1EEESI_SI_EEESC_SE_Li128ELb0ELb1ELb1ELb0EEENS1_30DynamicPersistentTileSchedulerILi128ELi128ELb1ELb1ELb0EEEEEEEEEvNT_6ParamsE,(.L_x_33 - _ZN7cutlass13device_kernelIN5flash19enable_sm80_to_sm89INS1_16FlashAttnFwdSm80INS1_25CollectiveMainloopFwdSm80ILi4ELi1ELb0EN4cute5tupleIJNS5_1CILi128EEENS7_ILi112EEENS7_ILi64EEEEEELi64ENS_6half_tEfNS_4arch4Sm80ELb1ELb0ELb0ELb0ELb0ELb0ELb1ELb1EEENS1_21CollectiveEpilogueFwdINS6_IJS8_SA_S9_EEENS6_IJNS7_ILi1EEESI_SI_EEESC_SE_Li128ELb0ELb1ELb1ELb0EEENS1_30DynamicPersistentTileSchedulerILi128ELi128ELb1ELb1ELb0EEEEEEEEEvNT_6ParamsE)
        .other          _ZN7cutlass13device_kernelIN5flash19enable_sm80_to_sm89INS1_16FlashAttnFwdSm80INS1_25CollectiveMainloopFwdSm80ILi4ELi1ELb0EN4cute5tupleIJNS5_1CILi128EEENS7_ILi112EEENS7_ILi64EEEEEELi64ENS_6half_tEfNS_4arch4Sm80ELb1ELb0ELb0ELb0ELb0ELb0ELb1ELb1EEENS1_21CollectiveEpilogueFwdINS6_IJS8_SA_S9_EEENS6_IJNS7_ILi1EEESI_SI_EEESC_SE_Li128ELb0ELb1ELb1ELb0EEENS1_30DynamicPersistentTileSchedulerILi128ELi128ELb1ELb1ELb0EEEEEEEEEvNT_6ParamsE,@"STO_CUDA_ENTRY STV_DEFAULT"
_ZN7cutlass13device_kernelIN5flash19enable_sm80_to_sm89INS1_16FlashAttnFwdSm80INS1_25CollectiveMainloopFwdSm80ILi4ELi1ELb0EN4cute5tupleIJNS5_1CILi128EEENS7_ILi112EEENS7_ILi64EEEEEELi64ENS_6half_tEfNS_4arch4Sm80ELb1ELb0ELb0ELb0ELb0ELb0ELb1ELb1EEENS1_21CollectiveEpilogueFwdINS6_IJS8_SA_S9_EEENS6_IJNS7_ILi1EEESI_SI_EEESC_SE_Li128ELb0ELb1ELb1ELb0EEENS1_30DynamicPersistentTileSchedulerILi128ELi128ELb1ELb1ELb0EEEEEEEEEvNT_6ParamsE:
[----:B------:R-:W-:Y:S01]  /*0000*/  LDC R1, c[0x0][0x28] ;  /* 0x00000a00ff017b82 */ /* 0x000fe20000000800 */
[----:B------:R-:W-:Y:S05]  /*0010*/  EXIT ;  /* 0x000000000000794d */ /* 0x000fea0003800000 */
.L_x_15:
        /* <DEDUP_REMOVED lines=14> */
.L_x_33:


//--------------------- .text._ZN7cutlass13device_kernelIN5flash19enable_sm80_to_sm89INS1_16FlashAttnFwdSm80INS1_25CollectiveMainloopFwdSm80ILi4ELi1ELb0EN4cute5tupleIJNS5_1CILi128EEENS7_ILi80EEENS7_ILi64EEEEEELi64ENS_6half_tEfNS_4arch4Sm80ELb1ELb0ELb0ELb1ELb0ELb0ELb1ELb1EEENS1_21CollectiveEpilogueFwdINS6_IJS8_SA_S9_EEENS6_IJNS7_ILi1EEESI_SI_EEESC_SE_Li128ELb1ELb1ELb1ELb0EEENS1_36VarlenDynamicPersistentTileSchedulerILi128ELi80ELi128ELi128ELb1ELb1ELb0ELb1ELb1ELb1EEEEEEEEEvNT_6ParamsE --------------------------
	.section	.text._ZN7cutlass13device_kernelIN5flash19enable_sm80_to_sm89INS1_16FlashAttnFwdSm80INS1_25CollectiveMainloopFwdSm80ILi4ELi1ELb0EN4cute5tupleIJNS5_1CILi128EEENS7_ILi80EEENS7_ILi64EEEEEELi64ENS_6half_tEfNS_4arch4Sm80ELb1ELb0ELb0ELb1ELb0ELb0ELb1ELb1EEENS1_21CollectiveEpilogueFwdINS6_IJS8_SA_S9_EEENS6_IJNS7_ILi1EEESI_SI_EEESC_SE_Li128ELb1ELb1ELb1ELb0EEENS1_36VarlenDynamicPersistentTileSchedulerILi128ELi80ELi128ELi128ELb1ELb1ELb0ELb1ELb1ELb1EEEEEEEEEvNT_6ParamsE,"ax",@progbits
	.align	128
.text._ZN7cutlass13device_kernelIN5flash19enable_sm80_to_sm89INS1_16FlashAttnFwdSm80INS1_25CollectiveMainloopFwdSm80ILi4ELi1ELb0EN4cute5tupleIJNS5_1CILi128EEENS7_ILi80EEENS7_ILi64EEEEEELi64ENS_6half_tEfNS_4arch4Sm80ELb1ELb0ELb0ELb1ELb0ELb0ELb1ELb1EEENS1_21CollectiveEpilogueFwdINS6_IJS8_SA_S9_EEENS6_IJNS7_ILi1EEESI_SI_EEESC_SE_Li128ELb1ELb1ELb1ELb0EEENS1_36VarlenDynamicPersistentTileSchedulerILi128ELi80ELi128ELi128ELb1ELb1ELb0ELb1ELb1ELb1EEEEEEEEEvNT_6ParamsE:
        .type           _ZN7cutlass13device_kernelIN5flash19enable_sm80_to_sm89INS1_16FlashAttnFwdSm80INS1_25CollectiveMainloopFwdSm80ILi4ELi1ELb0EN4cute5tupleIJNS5_1CILi128EEENS7_ILi80EEENS7_ILi64EEEEEELi64ENS_6half_tEfNS_4arch4Sm80ELb1ELb0ELb0ELb1ELb0ELb0ELb1ELb1EEENS1_21CollectiveEpilogueFwdINS6_IJS8_SA_S9_EEENS6_IJNS7_ILi1EEESI_SI_EEESC_SE_Li128ELb1ELb1ELb1ELb0EEENS1_36VarlenDynamicPersistentTileSchedulerILi128ELi80ELi128ELi128ELb1ELb1ELb0ELb1ELb1ELb1EEEEEEEEEvNT_6ParamsE,@function
        .size           _ZN7cutlass13device_kernelIN5flash19enable_sm80_to_sm89INS1_16FlashAttnFwdSm80INS1_25CollectiveMainloopFwdSm80ILi4ELi1ELb0EN4cute5tupleIJNS5_1CILi128EEENS7_ILi80EEENS7_ILi64EEEEEELi64ENS_6half_tEfNS_4arch4Sm80ELb1ELb0ELb0ELb1ELb0ELb0ELb1ELb1EEENS1_21CollectiveEpilogueFwdINS6_IJS8_SA_S9_EEENS6_IJNS7_ILi1EEESI_SI_EEESC_SE_Li128ELb1ELb1ELb1ELb0EEENS1_36VarlenDynamicPersistentTileSchedulerILi128ELi80ELi128ELi128ELb1ELb1ELb0ELb1ELb1ELb1EEEEEEEEEvNT_6ParamsE,(.L_x_34 - _ZN7cutlass13device_kernelIN5flash19enable_sm80_to_sm89INS1_16FlashAttnFwdSm80INS1_25CollectiveMainloopFwdSm80ILi4ELi1ELb0EN4cute5tupleIJNS5_1CILi128EEENS7_ILi80EEENS7_ILi64EEEEEELi64ENS_6half_tEfNS_4arch4Sm80ELb1ELb0ELb0ELb1ELb0ELb0ELb1ELb1EEENS1_21CollectiveEpilogueFwdINS6_IJS8_SA_S9_EEENS6_IJNS7_ILi1EEESI_SI_EEESC_SE_Li128ELb1ELb1ELb1ELb0EEENS1_36VarlenDynamicPersistentTileSchedulerILi128ELi80ELi128ELi128ELb1ELb1ELb0ELb1ELb1ELb1EEEEEEEEEvNT_6ParamsE)
        .other          _ZN7cutlass13device_kernelIN5flash19enable_sm80_to_sm89INS1_16FlashAttnFwdSm80INS1_25CollectiveMainloopFwdSm80ILi4ELi1ELb0EN4cute5tupleIJNS5_1CILi128EEENS7_ILi80EEENS7_ILi64EEEEEELi64ENS_6half_tEfNS_4arch4Sm80ELb1ELb0ELb0ELb1ELb0ELb0ELb1ELb1EEENS1_21CollectiveEpilogueFwdINS6_IJS8_SA_S9_EEENS6_IJNS7_ILi1EEESI_SI_EEESC_SE_Li128ELb1ELb1ELb1ELb0EEENS1_36VarlenDynamicPersistentTileSchedulerILi128ELi80ELi128ELi128ELb1ELb1ELb0ELb1ELb1ELb1EEEEEEEEEvNT_6ParamsE,@"STO_CUDA_ENTRY STV_DEFAULT"
_ZN7cutlass13device_kernelIN5flash19enable_sm80_to_sm89INS1_16FlashAttnFwdSm80INS1_25CollectiveMainloopFwdSm80ILi4ELi1ELb0EN4cute5tupleIJNS5_1CILi128EEENS7_ILi80EEENS7_ILi64EEEEEELi64ENS_6half_tEfNS_4arch4Sm80ELb1ELb0ELb0ELb1ELb0ELb0ELb1ELb1EEENS1_21CollectiveEpilogueFwdINS6_IJS8_SA_S9_EEENS6_IJNS7_ILi1EEESI_SI_EEESC_SE_Li128ELb1ELb1ELb1ELb0EEENS1_36VarlenDynamicPersistentTileSchedulerILi128ELi80ELi128ELi128ELb1ELb1ELb0ELb1ELb1ELb1EEEEEEEEEvNT_6ParamsE:
[----:B------:R-:W-:Y:S01]  /*0000*/  LDC R1, c[0x0][0x28] ;  /* 0x00000a00ff017b82 */ /* 0x000fe20000000800 */
[----:B------:R-:W-:Y:S05]  /*0010*/  EXIT ;  /* 0x000000000000794d */ /* 0x000fea0003800000 */
.L_x_16:
        /* <DEDUP_REMOVED lines=14> */
.L_x_34:


//--------------------- .text._ZN7cutlass13device_kernelIN5flash19enable_sm80_to_sm89INS1_16FlashAttnFwdSm80INS1_25CollectiveMainloopFwdSm80ILi4ELi1ELb0EN4cute5tupleIJNS5_1CILi128EEENS7_ILi80EEENS7_ILi64EEEEEELi64ENS_6half_tEfNS_4arch4Sm80ELb1ELb0ELb0ELb1ELb0ELb1ELb1ELb1EEENS1_21CollectiveEpilogueFwdINS6_IJS8_SA_S9_EEENS6_IJNS7_ILi1EEESI_SI_EEESC_SE_Li128ELb1ELb1ELb1ELb0EEENS1_36VarlenDynamicPersistentTileSchedulerILi128ELi80ELi128ELi128ELb1ELb1ELb0ELb1ELb1ELb1EEEEEEEEEvNT_6ParamsE --------------------------
	.section	.text._ZN7cutlass13device_kernelIN5flash19enable_sm80_to_sm89INS1_16FlashAttnFwdSm80INS1_25CollectiveMainloopFwdSm80ILi4ELi1ELb0EN4cute5tupleIJNS5_1CILi128EEENS7_ILi80EEENS7_ILi64EEEEEELi64ENS_6half_tEfNS_4arch4Sm80ELb1ELb0ELb0ELb1ELb0ELb1ELb1ELb1EEENS1_21CollectiveEpilogueFwdINS6_IJS8_SA_S9_EEENS6_IJNS7_ILi1EEESI_SI_EEESC_SE_Li128ELb1ELb1ELb1ELb0EEENS1_36VarlenDynamicPersistentTileSchedulerILi128ELi80ELi128ELi128ELb1ELb1ELb0ELb1ELb1ELb1EEEEEEEEEvNT_6ParamsE,"ax",@progbits
	.align	128
.text._ZN7cutlass13device_kernelIN5flash19enable_sm80_to_sm89INS1_16FlashAttnFwdSm80INS1_25CollectiveMainloopFwdSm80ILi4ELi1ELb0EN4cute5tupleIJNS5_1CILi128EEENS7_ILi80EEENS7_ILi64EEEEEELi64ENS_6half_tEfNS_4arch4Sm80ELb1ELb0ELb0ELb1ELb0ELb1ELb1ELb1EEENS1_21CollectiveEpilogueFwdINS6_IJS8_SA_S9_EEENS6_IJNS7_ILi1EEESI_SI_EEESC_SE_Li128ELb1ELb1ELb1ELb0EEENS1_36VarlenDynamicPersistentTileSchedulerILi128ELi80ELi128ELi128ELb1ELb1ELb0ELb1ELb1ELb1EEEEEEEEEvNT_6ParamsE:
        .type           _ZN7cutlass13device_kernelIN5flash19enable_sm80_to_sm89INS1_16FlashAttnFwdSm80INS1_25CollectiveMainloopFwdSm80ILi4ELi1ELb0EN4cute5tupleIJNS5_1CILi128EEENS7_ILi80EEENS7_ILi64EEEEEELi64ENS_6half_tEfNS_4arch4Sm80ELb1ELb0ELb0ELb1ELb0ELb1ELb1ELb1EEENS1_21CollectiveEpilogueFwdINS6_IJS8_SA_S9_EEENS6_IJNS7_ILi1EEESI_SI_EEESC_SE_Li128ELb1ELb1ELb1ELb0EEENS1_36VarlenDynamicPersistentTileSchedulerILi128ELi80ELi128ELi128ELb1ELb1ELb0ELb1ELb1ELb1EEEEEEEEEvNT_6ParamsE,@function
        .size           _ZN7cutlass13device_kernelIN5flash19enable_sm80_to_sm89INS1_16FlashAttnFwdSm80INS1_25CollectiveMainloopFwdSm80ILi4ELi1ELb0EN4cute5tupleIJNS5_1CILi128EEENS7_ILi80EEENS7_ILi64EEEEEELi64ENS_6half_tEfNS_4arch4Sm80ELb1ELb0ELb0ELb1ELb0ELb1ELb1ELb1EEENS1_21CollectiveEpilogueFwdINS6_IJS8_SA_S9_EEENS6_IJNS7_ILi1EEESI_SI_EEESC_SE_Li128ELb1ELb1ELb1ELb0EEENS1_36VarlenDynamicPersistentTileSchedulerILi128ELi80ELi128ELi128ELb1ELb1ELb0ELb1ELb1ELb1EEEEEEEEEvNT_6ParamsE,(.L_x_35 - _ZN7cutlass13device_kernelIN5flash19enable_sm80_to_sm89INS1_16FlashAttnFwdSm80INS1_25CollectiveMainloopFwdSm80ILi4ELi1ELb0EN4cute5tupleIJNS5_1CILi128EEENS7_ILi80EEENS7_ILi64EEEEEELi64ENS_6half_tEfNS_4arch4Sm80ELb1ELb0ELb0ELb1ELb0ELb1ELb1ELb1EEENS1_21CollectiveEpilogueFwdINS6_IJS8_SA_S9_EEENS6_IJNS7_ILi1EEESI_SI_EEESC_SE_Li128ELb1ELb1ELb1ELb0EEENS1_36VarlenDynamicPersistentTileSchedulerILi128ELi80ELi128ELi128ELb1ELb1ELb0ELb1ELb1ELb1EEEEEEEEEvNT_6ParamsE)
        .other          _ZN7cutlass13device_kernelIN5flash19enable_sm80_to_sm89INS1_16FlashAttnFwdSm80INS1_25CollectiveMainloopFwdSm80ILi4ELi1ELb0EN4cute5tupleIJNS5_1CILi128EEENS7_ILi80EEENS7_ILi64EEEEEELi64ENS_6half_tEfNS_4arch4Sm80ELb1ELb0ELb0ELb1ELb0ELb1ELb1ELb1EEENS1_21CollectiveEpilogueFwdINS6_IJS8_SA_S9_EEENS6_IJNS7_ILi1EEESI_SI_EEESC_SE_Li128ELb1ELb1ELb1ELb0EEENS1_36VarlenDynamicPersistentTileSchedulerILi128ELi80ELi128ELi128ELb1ELb1ELb0ELb1ELb1ELb1EEEEEEEEEvNT_6ParamsE,@"STO_CUDA_ENTRY STV_DEFAULT"
_ZN7cutlass13device_kernelIN5flash19enable_sm80_to_sm89INS1_16FlashAttnFwdSm80INS1_25CollectiveMainloopFwdSm80ILi4ELi1ELb0EN4cute5tupleIJNS5_1CILi128EEENS7_ILi80EEENS7_ILi64EEEEEELi64ENS_6half_tEfNS_4arch4Sm80ELb1ELb0ELb0ELb1ELb0ELb1ELb1ELb1EEENS1_21CollectiveEpilogueFwdINS6_IJS8_SA_S9_EEENS6_IJNS7_ILi1EEESI_SI_EEESC_SE_Li128ELb1ELb1ELb1ELb0EEENS1_36VarlenDynamicPersistentTileSchedulerILi128ELi80ELi128ELi128ELb1ELb1ELb0ELb1ELb1ELb1EEEEEEEEEvNT_6ParamsE:
[----:B------:R-:W-:Y:S01]  /*0000*/  LDC R1, c[0x0][0x28] ;  /* 0x00000a00ff017b82 */ /* 0x000fe20000000800 */
[----:B------:R-:W-:Y:S05]  /*0010*/  EXIT ;  /* 0x000000000000794d */ /* 0x000fea0003800000 */
.L_x_17:
        /* <DEDUP_REMOVED lines=14> */
.L_x_35:


//--------------------- .nv.shared.reserved.0     --------------------------
	.section	.nv.shared.reserved.0,"aw",@nobits
	.weak		__nv_reservedSMEM_offset_0_alias
	.size		__nv_reservedSMEM_offset_0_alias, 0, 0
	.other		__nv_reservedSMEM_offset_0_alias,@"STO_CUDA_RESERVED_SHARED STV_DEFAULT"
__nv_reservedSMEM_offset_0_alias:
	.zero		0


//--------------------- .nv.global                --------------------------
	.section	.nv.global,"aw",@nobits
.nv.global:
	.type		_ZN82_INTERNAL_68294c48_46_flash_fwd_hdim64_fp16_split_softcapall_sm80_cu_ef95aea4_44624cute1_E,@object
	.size		_ZN82_INTERNAL_68294c48_46_flash_fwd_hdim64_fp16_split_softcapall_sm80_cu_ef95aea4_44624cute1_E,(_ZN82_INTERNAL_68294c48_46_flash_fwd_hdim64_fp16_split_softcapall_sm80_cu_ef95aea4_44624cuda3std3__45__cpo6cbeginE - _ZN82_INTERNAL_68294c48_46_flash_fwd_hdim64_fp16_split_softcapall_sm80_cu_ef95aea4_44624cute1_E)
_ZN82_INTERNAL_68294c48_46_flash_fwd_hdim64_fp16_split_softcapall_sm80_cu_ef95aea4_44624cute1_E:
	.zero		1
	.type		_ZN82_INTERNAL_68294c48_46_flash_fwd_hdim64_fp16_split_softcapall_sm80_cu_ef95aea4_44624cuda3std3__45__cpo6cbeginE,@object
	.size		_ZN82_INTERNAL_68294c48_46_flash_fwd_hdim64_fp16_split_softcapall_sm80_cu_ef95aea4_44624cuda3std3__45__cpo6cbeginE,(_ZN82_INTERNAL_68294c48_46_flash_fwd_hdim64_fp16_split_softcapall_sm80_cu_ef95aea4_44624cuda3std3__48in_placeE - _ZN82_INTERNAL_68294c48_46_flash_fwd_hdim64_fp16_split_softcapall_sm80_cu_ef95aea4_44624cuda3std3__45__cpo6cbeginE)
_ZN82_INTERNAL_68294c48_46_flash_fwd_hdim64_fp16_split_softcapall_sm80_cu_ef95aea4_44624cuda3std3__45__cpo6cbeginE:
	.zero		1
	.type		_ZN82_INTERNAL_68294c48_46_flash_fwd_hdim64_fp16_split_softcapall_sm80_cu_ef95aea4_44624cuda3std3__48in_placeE,@object
	.size		_ZN82_INTERNAL_68294c48_46_flash_fwd_hdim64_fp16_split_softcapall_sm80_cu_ef95aea4_44624cuda3std3__48in_placeE,(_ZN82_INTERNAL_68294c48_46_flash_fwd_hdim64_fp16_split_softcapall_sm80_cu_ef95aea4_44624cuda3std6ranges3__45__cpo9iter_moveE - _ZN82_INTERNAL_68294c48_46_flash_fwd_hdim64_fp16_split_softcapall_sm80_cu_ef95aea4_44624cuda3std3__48in_placeE)
_ZN82_INTERNAL_68294c48_46_flash_fwd_hdim64_fp16_split_softcapall_sm80_cu_ef95aea4_44624cuda3std3__48in_placeE:
	.zero		1
	.type		_ZN82_INTERNAL_68294c48_46_flash_fwd_hdim64_fp16_split_softcapall_sm80_cu_ef95aea4_44624cuda3std6ranges3__45__cpo9iter_moveE,@object
	.size		_ZN82_INTERNAL_68294c48_46_flash_fwd_hdim64_fp16_split_softcapall_sm80_cu_ef95aea4_44624cuda3std6ranges3__45__cpo9iter_moveE,(_ZN82_INTERNAL_68294c48_46_flash_fwd_hdim64_fp16_split_softcapall_sm80_cu_ef95aea4_44624cuda3std3__45__cpo5beginE - _ZN82_INTERNAL_68294c48_46_flash_fwd_hdim64_fp16_split_softcapall_sm80_cu_ef95aea4_44624cuda3std6ranges3__45__cpo9iter_moveE)
_ZN82_INTERNAL_68294c48_46_flash_fwd_hdim64_fp16_split_softcapall_sm80_cu_ef95aea4_44624cuda3std6ranges3__45__cpo9iter_moveE:
	.zero		1
	.type		_ZN82_INTERNAL_68294c48_46_flash_fwd_hdim64_fp16_split_softcapall_sm80_cu_ef95aea4_44624cuda3std3__45__cpo5beginE,@object
	.size		_ZN82_INTERNAL_68294c48_46_flash_fwd_hdim64_fp16_split_softcapall_sm80_cu_ef95aea4_44624cuda3std3__45__cpo5beginE,(_ZN82_INTERNAL_68294c48_46_flash_fwd_hdim64_fp16_split_softcapall_sm80_cu_ef95aea4_44624cuda3std3__484_GLOBAL__N__68294c48_46_flash_fwd_hdim64_fp16_split_softcapall_sm80_cu_ef95aea4_44626ignoreE - _ZN82_INTERNAL_68294c48_46_flash_fwd_hdim64_fp16_split_softcapall_sm80_cu_ef95aea4_44624cuda3std3__45__cpo5beginE)
_ZN82_INTERNAL_68294c48_46_flash_fwd_hdim64_fp16_split_softcapall_sm80_cu_ef95aea4_44624cuda3std3__45__cpo5beginE:
	.zero		1
	.type		_ZN82_INTERNAL_68294c48_46_flash_fwd_hdim64_fp16_split_softcapall_sm80_cu_ef95aea4_44624cuda3std3__484_GLOBAL__N__68294c48_46_flash_fwd_hdim64_fp16_split_softcapall_sm80_cu_ef95aea4_44626ignoreE,@object
	.size		_ZN82_INTERNAL_68294c48_46_flash_fwd_hdim64_fp16_split_softcapall_sm80_cu_ef95aea4_44624cuda3std3__484_GLOBAL__N__68294c48_46_flash_fwd_hdim64_fp16_split_softcapall_sm80_cu_ef95aea4_44626ignoreE,(_ZN82_INTERNAL_68294c48_46_flash_fwd_hdim64_fp16_split_softcapall_sm80_cu_ef95aea4_44624cute7productE - _ZN82_INTERNAL_68294c48_46_flash_fwd_hdim64_fp16_split_softcapall_sm80_cu_ef95aea4_44624cuda3std3__484_GLOBAL__N__68294c48_46_flash_fwd_hdim64_fp16_split_softcapall_sm80_cu_ef95aea4_44626ignoreE)
_ZN82_INTERNAL_68294c48_46_flash_fwd_hdim64_fp16_split_softcapall_sm80_cu_ef95aea4_44624cuda3std3__484_GLOBAL__N__68294c48_46_flash_fwd_hdim64_fp16_split_softcapall_sm80_cu_ef95aea4_44626ignoreE:
	.zero		1
	.type		_ZN82_INTERNAL_68294c48_46_flash_fwd_hdim64_fp16_split_softcapall_sm80_cu_ef95aea4_44624cute7productE,@object
	.size		_ZN82_INTERNAL_68294c48_46_flash_fwd_hdim64_fp16_split_softcapall_sm80_cu_ef95aea4_44624cute7productE,(_ZN82_INTERNAL_68294c48_46_flash_fwd_hdim64_fp16_split_softcapall_sm80_cu_ef95aea4_44624cuda3std3__45__cpo3endE - _ZN82_INTERNAL_68294c48_46_flash_fwd_hdim64_fp16_split_softcapall_sm80_cu_ef95aea4_44624cute7productE)
_ZN82_INTERNAL_68294c48_46_flash_fwd_hdim64_fp16_split_softcapall_sm80_cu_ef95aea4_44624cute7productE:
	.zero		1
	.type		_ZN82_INTERNAL_68294c48_46_flash_fwd_hdim64_fp16_split_softcapall_sm80_cu_ef95aea4_44624cuda3std3__45__cpo3endE,@object
	.size		_ZN82_INTERNAL_68294c48_46_flash_fwd_hdim64_fp16_split_softcapall_sm80_cu_ef95aea4_44624cuda3std3__45__cpo3endE,(_ZN82_INTERNAL_68294c48_46_flash_fwd_hdim64_fp16_split_softcapall_sm80_cu_ef95aea4_44624cuda3std3__419piecewise_constructE - _ZN82_INTERNAL_68294c48_46_flash_fwd_hdim64_fp16_split_softcapall_sm80_cu_ef95aea4_44624cuda3std3__45__cpo3endE)
_ZN82_INTERNAL_68294c48_46_flash_fwd_hdim64_fp16_split_softcapall_sm80_cu_ef95aea4_44624cuda3std3__45__cpo3endE:
	.zero		1
	.type		_ZN82_INTERNAL_68294c48_46_flash_fwd_hdim64_fp16_split_softcapall_sm80_cu_ef95aea4_44624cuda3std3__419piecewise_constructE,@object
	.size		_ZN82_INTERNAL_68294c48_46_flash_fwd_hdim64_fp16_split_softcapall_sm80_cu_ef95aea4_44624cuda3std3__419piecewise_constructE,(_ZN82_INTERNAL_68294c48_46_flash_fwd_hdim64_fp16_split_softcapall_sm80_cu_ef95aea4_44624cuda3std3__45__cpo4cendE - _ZN82_INTERNAL_68294c48_46_flash_fwd_hdim64_fp16_split_softcapall_sm80_cu_ef95aea4_44624cuda3std3__419piecewise_constructE)
_ZN82_INTERNAL_68294c48_46_flash_fwd_hdim64_fp16_split_softcapall_sm80_cu_ef95aea4_44624cuda3std3__419piecewise_constructE:
	.zero		1
	.type		_ZN82_INTERNAL_68294c48_46_flash_fwd_hdim64_fp16_split_softcapall_sm80_cu_ef95aea4_44624cuda3std3__45__cpo4cendE,@object
	.size		_ZN82_INTERNAL_68294c48_46_flash_fwd_hdim64_fp16_split_softcapall_sm80_cu_ef95aea4_44624cuda3std3__45__cpo4cendE,(_ZN82_INTERNAL_68294c48_46_flash_fwd_hdim64_fp16_split_softcapall_sm80_cu_ef95aea4_44624cuda3std6ranges3__45__cpo4swapE - _ZN82_INTERNAL_68294c48_46_flash_fwd_hdim64_fp16_split_softcapall_sm80_cu_ef95aea4_44624cuda3std3__45__cpo4cendE)
_ZN82_INTERNAL_68294c48_46_flash_fwd_hdim64_fp16_split_softcapall_sm80_cu_ef95aea4_44624cuda3std3__45__cpo4cendE:
	.zero		1
	.type		_ZN82_INTERNAL_68294c48_46_flash_fwd_hdim64_fp16_split_softcapall_sm80_cu_ef95aea4_44624cuda3std6ranges3__45__cpo4swapE,@object
	.size		_ZN82_INTERNAL_68294c48_46_flash_fwd_hdim64_fp16_split_softcapall_sm80_cu_ef95aea4_44624cuda3std6ranges3__45__cpo4swapE,(.L_7 - _ZN82_INTERNAL_68294c48_46_flash_fwd_hdim64_fp16_split_softcapall_sm80_cu_ef95aea4_44624cuda3std6ranges3__45__cpo4swapE)
_ZN82_INTERNAL_68294c48_46_flash_fwd_hdim64_fp16_split_softcapall_sm80_cu_ef95aea4_44624cuda3std6ranges3__45__cpo4swapE:
	.zero		1
.L_7:


//--------------------- .nv.constant0._ZN7cutlass13device_kernelIN5flash19enable_sm80_to_sm89INS1_16FlashAttnFwdSm80INS1_25CollectiveMainloopFwdSm80ILi4ELi1ELb0EN4cute5tupleIJNS5_1CILi128EEENS7_ILi112EEENS7_ILi64EEEEEELi64ENS_6half_tEfNS_4arch4Sm80ELb0ELb0ELb1ELb0ELb0ELb0ELb1ELb1EEENS1_21CollectiveEpilogueFwdINS6_IJS8_SA_S9_EEENS6_IJNS7_ILi1EEESI_SI_EEESC_SE_Li128ELb0ELb1ELb1ELb0EEENS1_19SingleTileSchedulerILb0ELb1ELb1ELi128EEEEEEEEEvNT_6ParamsE --------------------------
	.section	.nv.constant0._ZN7cutlass13device_kernelIN5flash19enable_sm80_to_sm89INS1_16FlashAttnFwdSm80INS1_25CollectiveMainloopFwdSm80ILi4ELi1ELb0EN4cute5tupleIJNS5_1CILi128EEENS7_ILi112EEENS7_ILi64EEEEEELi64ENS_6half_tEfNS_4arch4Sm80ELb0ELb0ELb1ELb0ELb0ELb0ELb1ELb1EEENS1_21CollectiveEpilogueFwdINS6_IJS8_SA_S9_EEENS6_IJNS7_ILi1EEESI_SI_EEESC_SE_Li128ELb0ELb1ELb1ELb0EEENS1_19SingleTileSchedulerILb0ELb1ELb1ELi128EEEEEEEEEvNT_6ParamsE,"a",@progbits
	.sectionflags	@""
	.align	4
.nv.constant0._ZN7cutlass13device_kernelIN5flash19enable_sm80_to_sm89INS1_16FlashAttnFwdSm80INS1_25CollectiveMainloopFwdSm80ILi4ELi1ELb0EN4cute5tupleIJNS5_1CILi128EEENS7_ILi112EEENS7_ILi64EEEEEELi64ENS_6half_tEfNS_4arch4Sm80ELb0ELb0ELb1ELb0ELb0ELb0ELb1ELb1EEENS1_21CollectiveEpilogueFwdINS6_IJS8_SA_S9_EEENS6_IJNS7_ILi1EEESI_SI_EEESC_SE_Li128ELb0ELb1ELb1ELb0EEENS1_19SingleTileSchedulerILb0ELb1ELb1ELi128EEEEEEEEEvNT_6ParamsE:
	.zero		1576


//--------------------- .nv.constant0._ZN7cutlass13device_kernelIN5flash19enable_sm80_to_sm89INS1_16FlashAttnFwdSm80INS1_25CollectiveMainloopFwdSm80ILi4ELi1ELb0EN4cute5tupleIJNS5_1CILi128EEENS7_ILi80EEENS7_ILi64EEEEEELi64ENS_6half_tEfNS_4arch4Sm80ELb0ELb0ELb1ELb1ELb0ELb0ELb1ELb1EEENS1_21CollectiveEpilogueFwdINS6_IJS8_SA_S9_EEENS6_IJNS7_ILi1EEESI_SI_EEESC_SE_Li128ELb1ELb1ELb1ELb0EEENS1_36VarlenDynamicPersistentTileSchedulerILi128ELi80ELi128ELi128ELb1ELb1ELb0ELb0ELb1ELb1EEEEEEEEEvNT_6ParamsE --------------------------
	.section	.nv.constant0._ZN7cutlass13device_kernelIN5flash19enable_sm80_to_sm89INS1_16FlashAttnFwdSm80INS1_25CollectiveMainloopFwdSm80ILi4ELi1ELb0EN4cute5tupleIJNS5_1CILi128EEENS7_ILi80EEENS7_ILi64EEEEEELi64ENS_6half_tEfNS_4arch4Sm80ELb0ELb0ELb1ELb1ELb0ELb0ELb1ELb1EEENS1_21CollectiveEpilogueFwdINS6_IJS8_SA_S9_EEENS6_IJNS7_ILi1EEESI_SI_EEESC_SE_Li128ELb1ELb1ELb1ELb0EEENS1_36VarlenDynamicPersistentTileSchedulerILi128ELi80ELi128ELi128ELb1ELb1ELb0ELb0ELb1ELb1EEEEEEEEEvNT_6ParamsE,"a",@progbits
	.sectionflags	@""
	.align	4
.nv.constant0._ZN7cutlass13device_kernelIN5flash19enable_sm80_to_sm89INS1_16FlashAttnFwdSm80INS1_25CollectiveMainloopFwdSm80ILi4ELi1ELb0EN4cute5tupleIJNS5_1CILi128EEENS7_ILi80EEENS7_ILi64EEEEEELi64ENS_6half_tEfNS_4arch4Sm80ELb0ELb0ELb1ELb1ELb0ELb0ELb1ELb1EEENS1_21CollectiveEpilogueFwdINS6_IJS8_SA_S9_EEENS6_IJNS7_ILi1EEESI_SI_EEESC_SE_Li128ELb1ELb1ELb1ELb0EEENS1_36VarlenDynamicPersistentTileSchedulerILi128ELi80ELi128ELi128ELb1ELb1ELb0ELb0ELb1ELb1EEEEEEEEEvNT_6ParamsE:
	.zero		1608


//--------------------- .nv.constant0._ZN7cutlass13device_kernelIN5flash19enable_sm80_to_sm89INS1_16FlashAttnFwdSm80INS1_25CollectiveMainloopFwdSm80ILi4ELi1ELb0EN4cute5tupleIJNS5_1CILi128EEENS7_ILi80EEENS7_ILi64EEEEEELi64ENS_6half_tEfNS_4arch4Sm80ELb0ELb0ELb1ELb1ELb0ELb1ELb1ELb1EEENS1_21CollectiveEpilogueFwdINS6_IJS8_SA_S9_EEENS6_IJNS7_ILi1EEESI_SI_EEESC_SE_Li128ELb1ELb1ELb1ELb0EEENS1_36VarlenDynamicPersistentTileSchedulerILi128ELi80ELi128ELi128ELb1ELb1ELb0ELb0ELb1ELb1EEEEEEEEEvNT_6ParamsE --------------------------
	.section	.nv.constant0._ZN7cutlass13device_kernelIN5flash19enable_sm80_to_sm89INS1_16FlashAttnFwdSm80INS1_25CollectiveMainloopFwdSm80ILi4ELi1ELb0EN4cute5tupleIJNS5_1CILi128EEENS7_ILi80EEENS7_ILi64EEEEEELi64ENS_6half_tEfNS_4arch4Sm80ELb0ELb0ELb1ELb1ELb0ELb1ELb1ELb1EEENS1_21CollectiveEpilogueFwdINS6_IJS8_SA_S9_EEENS6_IJNS7_ILi1EEESI_SI_EEESC_SE_Li128ELb1ELb1ELb1ELb0EEENS1_36VarlenDynamicPersistentTileSchedulerILi128ELi80ELi128ELi128ELb1ELb1ELb0ELb0ELb1ELb1EEEEEEEEEvNT_6ParamsE,"a",@progbits
	.sectionflags	@""
	.align	4
.nv.constant0._ZN7cutlass13device_kernelIN5flash19enable_sm80_to_sm89INS1_16FlashAttnFwdSm80INS1_25CollectiveMainloopFwdSm80ILi4ELi1ELb0EN4cute5tupleIJNS5_1CILi128EEENS7_ILi80EEENS7_ILi64EEEEEELi64ENS_6half_tEfNS_4arch4Sm80ELb0ELb0ELb1ELb1ELb0ELb1ELb1ELb1EEENS1_21CollectiveEpilogueFwdINS6_IJS8_SA_S9_EEENS6_IJNS7_ILi1EEESI_SI_EEESC_SE_Li128ELb1ELb1ELb1ELb0EEENS1_36VarlenDynamicPersistentTileSchedulerILi128ELi80ELi128ELi128ELb1ELb1ELb0ELb0ELb1ELb1EEEEEEEEEvNT_6ParamsE:
	.zero		1608


//--------------------- .nv.constant0._ZN7cutlass13device_kernelIN5flash19enable_sm80_to_sm89INS1_16FlashAttnFwdSm80INS1_25CollectiveMainloopFwdSm80ILi4ELi1ELb0EN4cute5tupleIJNS5_1CILi128EEENS7_ILi96EEENS7_ILi64EEEEEELi64ENS_6half_tEfNS_4arch4Sm80ELb0ELb1ELb1ELb0ELb0ELb0ELb1ELb1EEENS1_21CollectiveEpilogueFwdINS6_IJS8_SA_S9_EEENS6_IJNS7_ILi1EEESI_SI_EEESC_SE_Li128ELb0ELb1ELb1ELb0EEENS1_19SingleTileSchedulerILb0ELb1ELb1ELi128EEEEEEEEEvNT_6ParamsE --------------------------
	.section	.nv.constant0._ZN7cutlass13device_kernelIN5flash19enable_sm80_to_sm89INS1_16FlashAttnFwdSm80INS1_25CollectiveMainloopFwdSm80ILi4ELi1ELb0EN4cute5tupleIJNS5_1CILi128EEENS7_ILi96EEENS7_ILi64EEEEEELi64ENS_6half_tEfNS_4arch4Sm80ELb0ELb1ELb1ELb0ELb0ELb0ELb1ELb1EEENS1_21CollectiveEpilogueFwdINS6_IJS8_SA_S9_EEENS6_IJNS7_ILi1EEESI_SI_EEESC_SE_Li128ELb0ELb1ELb1ELb0EEENS1_19SingleTileSchedulerILb0ELb1ELb1ELi128EEEEEEEEEvNT_6ParamsE,"a",@progbits
	.sectionflags	@""
	.align	4
.nv.constant0._ZN7cutlass13device_kernelIN5flash19enable_sm80_to_sm89INS1_16FlashAttnFwdSm80INS1_25CollectiveMainloopFwdSm80ILi4ELi1ELb0EN4cute5tupleIJNS5_1CILi128EEENS7_ILi96EEENS7_ILi64EEEEEELi64ENS_6half_tEfNS_4arch4Sm80ELb0ELb1ELb1ELb0ELb0ELb0ELb1ELb1EEENS1_21CollectiveEpilogueFwdINS6_IJS8_SA_S9_EEENS6_IJNS7_ILi1EEESI_SI_EEESC_SE_Li128ELb0ELb1ELb1ELb0EEENS1_19SingleTileSchedulerILb0ELb1ELb1ELi128EEEEEEEEEvNT_6ParamsE:
	.zero		1576


//--------------------- .nv.constant0._ZN7cutlass13device_kernelIN5flash19enable_sm80_to_sm89INS1_16FlashAttnFwdSm80INS1_25CollectiveMainloopFwdSm80ILi4ELi1ELb0EN4cute5tupleIJNS5_1CILi128EEENS7_ILi80EEENS7_ILi64EEEEEELi64ENS_6half_tEfNS_4arch4Sm80ELb0ELb1ELb1ELb1ELb0ELb0ELb1ELb1EEENS1_21CollectiveEpilogueFwdINS6_IJS8_SA_S9_EEENS6_IJNS7_ILi1EEESI_SI_EEESC_SE_Li128ELb1ELb1ELb1ELb0EEENS1_36VarlenDynamicPersistentTileSchedulerILi128ELi80ELi128ELi128ELb1ELb1ELb0ELb1ELb0ELb1EEEEEEEEEvNT_6ParamsE --------------------------
	.section	.nv.constant0._ZN7cutlass13device_kernelIN5flash19enable_sm80_to_sm89INS1_16FlashAttnFwdSm80INS1_25CollectiveMainloopFwdSm80ILi4ELi1ELb0EN4cute5tupleIJNS5_1CILi128EEENS7_ILi80EEENS7_ILi64EEEEEELi64ENS_6half_tEfNS_4arch4Sm80ELb0ELb1ELb1ELb1ELb0ELb0ELb1ELb1EEENS1_21CollectiveEpilogueFwdINS6_IJS8_SA_S9_EEENS6_IJNS7_ILi1EEESI_SI_EEESC_SE_Li128ELb1ELb1ELb1ELb0EEENS1_36VarlenDynamicPersistentTileSchedulerILi128ELi80ELi128ELi128ELb1ELb1ELb0ELb1ELb0ELb1EEEEEEEEEvNT_6ParamsE,"a",@progbits
	.sectionflags	@""
	.align	4
.nv.constant0._ZN7cutlass13device_kernelIN5flash19enable_sm80_to_sm89INS1_16FlashAttnFwdSm80INS1_25CollectiveMainloopFwdSm80ILi4ELi1ELb0EN4cute5tupleIJNS5_1CILi128EEENS7_ILi80EEENS7_ILi64EEEEEELi64ENS_6half_tEfNS_4arch4Sm80ELb0ELb1ELb1ELb1ELb0ELb0ELb1ELb1EEENS1_21CollectiveEpilogueFwdINS6_IJS8_SA_S9_EEENS6_IJNS7_ILi1EEESI_SI_EEESC_SE_Li128ELb1ELb1ELb1ELb0EEENS1_36VarlenDynamicPersistentTileSchedulerILi128ELi80ELi128ELi128ELb1ELb1ELb0ELb1ELb0ELb1EEEEEEEEEvNT_6ParamsE:
	.zero		1608


//--------------------- .nv.constant0._ZN7cutlass13device_kernelIN5flash19enable_sm80_to_sm89INS1_16FlashAttnFwdSm80INS1_25CollectiveMainloopFwdSm80ILi4ELi1ELb0EN4cute5tupleIJNS5_1CILi128EEENS7_ILi80EEENS7_ILi64EEEEEELi64ENS_6half_tEfNS_4arch4Sm80ELb0ELb1ELb1ELb1ELb0ELb1ELb1ELb1EEENS1_21CollectiveEpilogueFwdINS6_IJS8_SA_S9_EEENS6_IJNS7_ILi1EEESI_SI_EEESC_SE_Li128ELb1ELb1ELb1ELb0EEENS1_36VarlenDynamicPersistentTileSchedulerILi128ELi80ELi128ELi128ELb1ELb1ELb0ELb1ELb0ELb1EEEEEEEEEvNT_6ParamsE --------------------------
	.section	.nv.constant0._ZN7cutlass13device_kernelIN5flash19enable_sm80_to_sm89INS1_16FlashAttnFwdSm80INS1_25CollectiveMainloopFwdSm80ILi4ELi1ELb0EN4cute5tupleIJNS5_1CILi128EEENS7_ILi80EEENS7_ILi64EEEEEELi64ENS_6half_tEfNS_4arch4Sm80ELb0ELb1ELb1ELb1ELb0ELb1ELb1ELb1EEENS1_21CollectiveEpilogueFwdINS6_IJS8_SA_S9_EEENS6_IJNS7_ILi1EEESI_SI_EEESC_SE_Li128ELb1ELb1ELb1ELb0EEENS1_36VarlenDynamicPersistentTileSchedulerILi128ELi80ELi128ELi128ELb1ELb1ELb0ELb1ELb0ELb1EEEEEEEEEvNT_6ParamsE,"a",@progbits
	.sectionflags	@""
	.align	4
.nv.constant0._ZN7cutlass13device_kernelIN5flash19enable_sm80_to_sm89INS1_16FlashAttnFwdSm80INS1_25CollectiveMainloopFwdSm80ILi4ELi1ELb0EN4cute5tupleIJNS5_1CILi128EEENS7_ILi80EEENS7_ILi64EEEEEELi64ENS_6half_tEfNS_4arch4Sm80ELb0ELb1ELb1ELb1ELb0ELb1ELb1ELb1EEENS1_21CollectiveEpilogueFwdINS6_IJS8_SA_S9_EEENS6_IJNS7_ILi1EEESI_SI_EEESC_SE_Li128ELb1ELb1ELb1ELb0EEENS1_36VarlenDynamicPersistentTileSchedulerILi128ELi80ELi128ELi128ELb1ELb1ELb0ELb1ELb0ELb1EEEEEEEEEvNT_6ParamsE:
	.zero		1608


//--------------------- .nv.constant0._ZN7cutlass13device_kernelIN5flash19enable_sm80_to_sm89INS1_16FlashAttnFwdSm80INS1_25CollectiveMainloopFwdSm80ILi4ELi1ELb0EN4cute5tupleIJNS5_1CILi128EEENS7_ILi112EEENS7_ILi64EEEEEELi64ENS_6half_tEfNS_4arch4Sm80ELb1ELb0ELb1ELb0ELb0ELb0ELb1ELb1EEENS1_21CollectiveEpilogueFwdINS6_IJS8_SA_S9_EEENS6_IJNS7_ILi1EEESI_SI_EEESC_SE_Li128ELb0ELb1ELb1ELb0EEENS1_30DynamicPersistentTileSchedulerILi128ELi128ELb1ELb1ELb0EEEEEEEEEvNT_6ParamsE --------------------------
	.section	.nv.constant0._ZN7cutlass13device_kernelIN5flash19enable_sm80_to_sm89INS1_16FlashAttnFwdSm80INS1_25CollectiveMainloopFwdSm80ILi4ELi1ELb0EN4cute5tupleIJNS5_1CILi128EEENS7_ILi112EEENS7_ILi64EEEEEELi64ENS_6half_tEfNS_4arch4Sm80ELb1ELb0ELb1ELb0ELb0ELb0ELb1ELb1EEENS1_21CollectiveEpilogueFwdINS6_IJS8_SA_S9_EEENS6_IJNS7_ILi1EEESI_SI_EEESC_SE_Li128ELb0ELb1ELb1ELb0EEENS1_30DynamicPersistentTileSchedulerILi128ELi128ELb1ELb1ELb0EEEEEEEEEvNT_6ParamsE,"a",@progbits
	.sectionflags	@""
	.align	4
.nv.constant0._ZN7cutlass13device_kernelIN5flash19enable_sm80_to_sm89INS1_16FlashAttnFwdSm80INS1_25CollectiveMainloopFwdSm80ILi4ELi1ELb0EN4cute5tupleIJNS5_1CILi128EEENS7_ILi112EEENS7_ILi64EEEEEELi64ENS_6half_tEfNS_4arch4Sm80ELb1ELb0ELb1ELb0ELb0ELb0ELb1ELb1EEENS1_21CollectiveEpilogueFwdINS6_IJS8_SA_S9_EEENS6_IJNS7_ILi1EEESI_SI_EEESC_SE_Li128ELb0ELb1ELb1ELb0EEENS1_30DynamicPersistentTileSchedulerILi128ELi128ELb1ELb1ELb0EEEEEEEEEvNT_6ParamsE:
	.zero		1592


//--------------------- .nv.constant0._ZN7cutlass13device_kernelIN5flash19enable_sm80_to_sm89INS1_16FlashAttnFwdSm80INS1_25CollectiveMainloopFwdSm80ILi4ELi1ELb0EN4cute5tupleIJNS5_1CILi128EEENS7_ILi80EEENS7_ILi64EEEEEELi64ENS_6half_tEfNS_4arch4Sm80ELb1ELb0ELb1ELb1ELb0ELb0ELb1ELb1EEENS1_21CollectiveEpilogueFwdINS6_IJS8_SA_S9_EEENS6_IJNS7_ILi1EEESI_SI_EEESC_SE_Li128ELb1ELb1ELb1ELb0EEENS1_36VarlenDynamicPersistentTileSchedulerILi128ELi80ELi128ELi128ELb1ELb1ELb0ELb1ELb1ELb1EEEEEEEEEvNT_6ParamsE --------------------------
	.section	.nv.constant0._ZN7cutlass13device_kernelIN5flash19enable_sm80_to_sm89INS1_16FlashAttnFwdSm80INS1_25CollectiveMainloopFwdSm80ILi4ELi1ELb0EN4cute5tupleIJNS5_1CILi128EEENS7_ILi80EEENS7_ILi64EEEEEELi64ENS_6half_tEfNS_4arch4Sm80ELb1ELb0ELb1ELb1ELb0ELb0ELb1ELb1EEENS1_21CollectiveEpilogueFwdINS6_IJS8_SA_S9_EEENS6_IJNS7_ILi1EEESI_SI_EEESC_SE_Li128ELb1ELb1ELb1ELb0EEENS1_36VarlenDynamicPersistentTileSchedulerILi128ELi80ELi128ELi128ELb1ELb1ELb0ELb1ELb1ELb1EEEEEEEEEvNT_6ParamsE,"a",@progbits
	.sectionflags	@""
	.align	4
.nv.constant0._ZN7cutlass13device_kernelIN5flash19enable_sm80_to_sm89INS1_16FlashAttnFwdSm80INS1_25CollectiveMainloopFwdSm80ILi4ELi1ELb0EN4cute5tupleIJNS5_1CILi128EEENS7_ILi80EEENS7_ILi64EEEEEELi64ENS_6half_tEfNS_4arch4Sm80ELb1ELb0ELb1ELb1ELb0ELb0ELb1ELb1EEENS1_21CollectiveEpilogueFwdINS6_IJS8_SA_S9_EEENS6_IJNS7_ILi1EEESI_SI_EEESC_SE_Li128ELb1ELb1ELb1ELb0EEENS1_36VarlenDynamicPersistentTileSchedulerILi128ELi80ELi128ELi128ELb1ELb1ELb0ELb1ELb1ELb1EEEEEEEEEvNT_6ParamsE:
	.zero		1608


//--------------------- .nv.constant0._ZN7cutlass13device_kernelIN5flash19enable_sm80_to_sm89INS1_16FlashAttnFwdSm80INS1_25CollectiveMainloopFwdSm80ILi4ELi1ELb0EN4cute5tupleIJNS5_1CILi128EEENS7_ILi80EEENS7_ILi64EEEEEELi64ENS_6half_tEfNS_4arch4Sm80ELb1ELb0ELb1ELb1ELb0ELb1ELb1ELb1EEENS1_21CollectiveEpilogueFwdINS6_IJS8_SA_S9_EEENS6_IJNS7_ILi1EEESI_SI_EEESC_SE_Li128ELb1ELb1ELb1ELb0EEENS1_36VarlenDynamicPersistentTileSchedulerILi128ELi80ELi128ELi128ELb1ELb1ELb0ELb1ELb1ELb1EEEEEEEEEvNT_6ParamsE --------------------------
	.section	.nv.constant0._ZN7cutlass13device_kernelIN5flash19enable_sm80_to_sm89INS1_16FlashAttnFwdSm80INS1_25CollectiveMainloopFwdSm80ILi4ELi1ELb0EN4cute5tupleIJNS5_1CILi128EEENS7_ILi80EEENS7_ILi64EEEEEELi64ENS_6half_tEfNS_4arch4Sm80ELb1ELb0ELb1ELb1ELb0ELb1ELb1ELb1EEENS1_21CollectiveEpilogueFwdINS6_IJS8_SA_S9_EEENS6_IJNS7_ILi1EEESI_SI_EEESC_SE_Li128ELb1ELb1ELb1ELb0EEENS1_36VarlenDynamicPersistentTileSchedulerILi128ELi80ELi128ELi128ELb1ELb1ELb0ELb1ELb1ELb1EEEEEEEEEvNT_6ParamsE,"a",@progbits
	.sectionflags	@""
	.align	4
.nv.constant0._ZN7cutlass13device_kernelIN5flash19enable_sm80_to_sm89INS1_16FlashAttnFwdSm80INS1_25CollectiveMainloopFwdSm80ILi4ELi1ELb0EN4cute5tupleIJNS5_1CILi128EEENS7_ILi80EEENS7_ILi64EEEEEELi64ENS_6half_tEfNS_4arch4Sm80ELb1ELb0ELb1ELb1ELb0ELb1ELb1ELb1EEENS1_21CollectiveEpilogueFwdINS6_IJS8_SA_S9_EEENS6_IJNS7_ILi1EEESI_SI_EEESC_SE_Li128ELb1ELb1ELb1ELb0EEENS1_36VarlenDynamicPersistentTileSchedulerILi128ELi80ELi128ELi128ELb1ELb1ELb0ELb1ELb1ELb1EEEEEEEEEvNT_6ParamsE:
	.zero		1608


//--------------------- .nv.constant0._ZN7cutlass13device_kernelIN5flash19enable_sm80_to_sm89INS1_16FlashAttnFwdSm80INS1_25CollectiveMainloopFwdSm80ILi4ELi1ELb0EN4cute5tupleIJNS5_1CILi128EEENS7_ILi112EEENS7_ILi64EEEEEELi64ENS_6half_tEfNS_4arch4Sm80ELb0ELb0ELb0ELb0ELb0ELb0ELb1ELb1EEENS1_21CollectiveEpilogueFwdINS6_IJS8_SA_S9_EEENS6_IJNS7_ILi1EEESI_SI_EEESC_SE_Li128ELb0ELb1ELb1ELb0EEENS1_19SingleTileSchedulerILb0ELb1ELb1ELi128EEEEEEEEEvNT_6ParamsE --------------------------
	.section	.nv.constant0._ZN7cutlass13device_kernelIN5flash19enable_sm80_to_sm89INS1_16FlashAttnFwdSm80INS1_25CollectiveMainloopFwdSm80ILi4ELi1ELb0EN4cute5tupleIJNS5_1CILi128EEENS7_ILi112EEENS7_ILi64EEEEEELi64ENS_6half_tEfNS_4arch4Sm80ELb0ELb0ELb0ELb0ELb0ELb0ELb1ELb1EEENS1_21CollectiveEpilogueFwdINS6_IJS8_SA_S9_EEENS6_IJNS7_ILi1EEESI_SI_EEESC_SE_Li128ELb0ELb1ELb1ELb0EEENS1_19SingleTileSchedulerILb0ELb1ELb1ELi128EEEEEEEEEvNT_6ParamsE,"a",@progbits
	.sectionflags	@""
	.align	4
.nv.constant0._ZN7cutlass13device_kernelIN5flash19enable_sm80_to_sm89INS1_16FlashAttnFwdSm80INS1_25CollectiveMainloopFwdSm80ILi4ELi1ELb0EN4cute5tupleIJNS5_1CILi128EEENS7_ILi112EEENS7_ILi64EEEEEELi64ENS_6half_tEfNS_4arch4Sm80ELb0ELb0ELb0ELb0ELb0ELb0ELb1ELb1EEENS1_21CollectiveEpilogueFwdINS6_IJS8_SA_S9_EEENS6_IJNS7_ILi1EEESI_SI_EEESC_SE_Li128ELb0ELb1ELb1ELb0EEENS1_19SingleTileSchedulerILb0ELb1ELb1ELi128EEEEEEEEEvNT_6ParamsE:
	.zero		1576


//--------------------- .nv.constant0._ZN7cutlass13device_kernelIN5flash19enable_sm80_to_sm89INS1_16FlashAttnFwdSm80INS1_25CollectiveMainloopFwdSm80ILi4ELi1ELb0EN4cute5tupleIJNS5_1CILi128EEENS7_ILi80EEENS7_ILi64EEEEEELi64ENS_6half_tEfNS_4arch4Sm80ELb0ELb0ELb0ELb1ELb0ELb0ELb1ELb1EEENS1_21CollectiveEpilogueFwdINS6_IJS8_SA_S9_EEENS6_IJNS7_ILi1EEESI_SI_EEESC_SE_Li128ELb1ELb1ELb1ELb0EEENS1_36VarlenDynamicPersistentTileSchedulerILi128ELi80ELi128ELi128ELb1ELb1ELb0ELb0ELb1ELb1EEEEEEEEEvNT_6ParamsE --------------------------
	.section	.nv.constant0._ZN7cutlass13device_kernelIN5flash19enable_sm80_to_sm89INS1_16FlashAttnFwdSm80INS1_25CollectiveMainloopFwdSm80ILi4ELi1ELb0EN4cute5tupleIJNS5_1CILi128EEENS7_ILi80EEENS7_ILi64EEEEEELi64ENS_6half_tEfNS_4arch4Sm80ELb0ELb0ELb0ELb1ELb0ELb0ELb1ELb1EEENS1_21CollectiveEpilogueFwdINS6_IJS8_SA_S9_EEENS6_IJNS7_ILi1EEESI_SI_EEESC_SE_Li128ELb1ELb1ELb1ELb0EEENS1_36VarlenDynamicPersistentTileSchedulerILi128ELi80ELi128ELi128ELb1ELb1ELb0ELb0ELb1ELb1EEEEEEEEEvNT_6ParamsE,"a",@progbits
	.sectionflags	@""
	.align	4
.nv.constant0._ZN7cutlass13device_kernelIN5flash19enable_sm80_to_sm89INS1_16FlashAttnFwdSm80INS1_25CollectiveMainloopFwdSm80ILi4ELi1ELb0EN4cute5tupleIJNS5_1CILi128EEENS7_ILi80EEENS7_ILi64EEEEEELi64ENS_6half_tEfNS_4arch4Sm80ELb0ELb0ELb0ELb1ELb0ELb0ELb1ELb1EEENS1_21CollectiveEpilogueFwdINS6_IJS8_SA_S9_EEENS6_IJNS7_ILi1EEESI_SI_EEESC_SE_Li128ELb1ELb1ELb1ELb0EEENS1_36VarlenDynamicPersistentTileSchedulerILi128ELi80ELi128ELi128ELb1ELb1ELb0ELb0ELb1ELb1EEEEEEEEEvNT_6ParamsE:
	.zero		1608


//--------------------- .nv.constant0._ZN7cutlass13device_kernelIN5flash19enable_sm80_to_sm89INS1_16FlashAttnFwdSm80INS1_25CollectiveMainloopFwdSm80ILi4ELi1ELb0EN4cute5tupleIJNS5_1CILi128EEENS7_ILi80EEENS7_ILi64EEEEEELi64ENS_6half_tEfNS_4arch4Sm80ELb0ELb0ELb0ELb1ELb0ELb1ELb1ELb1EEENS1_21CollectiveEpilogueFwdINS6_IJS8_SA_S9_EEENS6_IJNS7_ILi1EEESI_SI_EEESC_SE_Li128ELb1ELb1ELb1ELb0EEENS1_36VarlenDynamicPersistentTileSchedulerILi128ELi80ELi128ELi128ELb1ELb1ELb0ELb0ELb1ELb1EEEEEEEEEvNT_6ParamsE --------------------------
	.section	.nv.constant0._ZN7cutlass13device_kernelIN5flash19enable_sm80_to_sm89INS1_16FlashAttnFwdSm80INS1_25CollectiveMainloopFwdSm80ILi4ELi1ELb0EN4cute5tupleIJNS5_1CILi128EEENS7_ILi80EEENS7_ILi64EEEEEELi64ENS_6half_tEfNS_4arch4Sm80ELb0ELb0ELb0ELb1ELb0ELb1ELb1ELb1EEENS1_21CollectiveEpilogueFwdINS6_IJS8_SA_S9_EEENS6_IJNS7_ILi1EEESI_SI_EEESC_SE_Li128ELb1ELb1ELb1ELb0EEENS1_36VarlenDynamicPersistentTileSchedulerILi128ELi80ELi128ELi128ELb1ELb1ELb0ELb0ELb1ELb1EEEEEEEEEvNT_6ParamsE,"a",@progbits
	.sectionflags	@""
	.align	4
.nv.constant0._ZN7cutlass13device_kernelIN5flash19enable_sm80_to_sm89INS1_16FlashAttnFwdSm80INS1_25CollectiveMainloopFwdSm80ILi4ELi1ELb0EN4cute5tupleIJNS5_1CILi128EEENS7_ILi80EEENS7_ILi64EEEEEELi64ENS_6half_tEfNS_4arch4Sm80ELb0ELb0ELb0ELb1ELb0ELb1ELb1ELb1EEENS1_21CollectiveEpilogueFwdINS6_IJS8_SA_S9_EEENS6_IJNS7_ILi1EEESI_SI_EEESC_SE_Li128ELb1ELb1ELb1ELb0EEENS1_36VarlenDynamicPersistentTileSchedulerILi128ELi80ELi128ELi128ELb1ELb1ELb0ELb0ELb1ELb1EEEEEEEEEvNT_6ParamsE:
	.zero		1608


//--------------------- .nv.constant0._ZN7cutlass13device_kernelIN5flash19enable_sm80_to_sm89INS1_16FlashAttnFwdSm80INS1_25CollectiveMainloopFwdSm80ILi4ELi1ELb0EN4cute5tupleIJNS5_1CILi128EEENS7_ILi96EEENS7_ILi64EEEEEELi64ENS_6half_tEfNS_4arch4Sm80ELb0ELb1ELb0ELb0ELb0ELb0ELb1ELb1EEENS1_21CollectiveEpilogueFwdINS6_IJS8_SA_S9_EEENS6_IJNS7_ILi1EEESI_SI_EEESC_SE_Li128ELb0ELb1ELb1ELb0EEENS1_19SingleTileSchedulerILb0ELb1ELb1ELi128EEEEEEEEEvNT_6ParamsE --------------------------
	.section	.nv.constant0._ZN7cutlass13device_kernelIN5flash19enable_sm80_to_sm89INS1_16FlashAttnFwdSm80INS1_25CollectiveMainloopFwdSm80ILi4ELi1ELb0EN4cute5tupleIJNS5_1CILi128EEENS7_ILi96EEENS7_ILi64EEEEEELi64ENS_6half_tEfNS_4arch4Sm80ELb0ELb1ELb0ELb0ELb0ELb0ELb1ELb1EEENS1_21CollectiveEpilogueFwdINS6_IJS8_SA_S9_EEENS6_IJNS7_ILi1EEESI_SI_EEESC_SE_Li128ELb0ELb1ELb1ELb0EEENS1_19SingleTileSchedulerILb0ELb1ELb1ELi128EEEEEEEEEvNT_6ParamsE,"a",@progbits
	.sectionflags	@""
	.align	4
.nv.constant0._ZN7cutlass13device_kernelIN5flash19enable_sm80_to_sm89INS1_16FlashAttnFwdSm80INS1_25CollectiveMainloopFwdSm80ILi4ELi1ELb0EN4cute5tupleIJNS5_1CILi128EEENS7_ILi96EEENS7_ILi64EEEEEELi64ENS_6half_tEfNS_4arch4Sm80ELb0ELb1ELb0ELb0ELb0ELb0ELb1ELb1EEENS1_21CollectiveEpilogueFwdINS6_IJS8_SA_S9_EEENS6_IJNS7_ILi1EEESI_SI_EEESC_SE_Li128ELb0ELb1ELb1ELb0EEENS1_19SingleTileSchedulerILb0ELb1ELb1ELi128EEEEEEEEEvNT_6ParamsE:
	.zero		1576


//--------------------- .nv.constant0._ZN7cutlass13device_kernelIN5flash19enable_sm80_to_sm89INS1_16FlashAttnFwdSm80INS1_25CollectiveMainloopFwdSm80ILi4ELi1ELb0EN4cute5tupleIJNS5_1CILi128EEENS7_ILi80EEENS7_ILi64EEEEEELi64ENS_6half_tEfNS_4arch4Sm80ELb0ELb1ELb0ELb1ELb0ELb0ELb1ELb1EEENS1_21CollectiveEpilogueFwdINS6_IJS8_SA_S9_EEENS6_IJNS7_ILi1EEESI_SI_EEESC_SE_Li128ELb1ELb1ELb1ELb0EEENS1_36VarlenDynamicPersistentTileSchedulerILi128ELi80ELi128ELi128ELb1ELb1ELb0ELb1ELb0ELb1EEEEEEEEEvNT_6ParamsE --------------------------
	.section	.nv.constant0._ZN7cutlass13device_kernelIN5flash19enable_sm80_to_sm89INS1_16FlashAttnFwdSm80INS1_25CollectiveMainloopFwdSm80ILi4ELi1ELb0EN4cute5tupleIJNS5_1CILi128EEENS7_ILi80EEENS7_ILi64EEEEEELi64ENS_6half_tEfNS_4arch4Sm80ELb0ELb1ELb0ELb1ELb0ELb0ELb1ELb1EEENS1_21CollectiveEpilogueFwdINS6_IJS8_SA_S9_EEENS6_IJNS7_ILi1EEESI_SI_EEESC_SE_Li128ELb1ELb1ELb1ELb0EEENS1_36VarlenDynamicPersistentTileSchedulerILi128ELi80ELi128ELi128ELb1ELb1ELb0ELb1ELb0ELb1EEEEEEEEEvNT_6ParamsE,"a",@progbits
	.sectionflags	@""
	.align	4
.nv.constant0._ZN7cutlass13device_kernelIN5flash19enable_sm80_to_sm89INS1_16FlashAttnFwdSm80INS1_25CollectiveMainloopFwdSm80ILi4ELi1ELb0EN4cute5tupleIJNS5_1CILi128EEENS7_ILi80EEENS7_ILi64EEEEEELi64ENS_6half_tEfNS_4arch4Sm80ELb0ELb1ELb0ELb1ELb0ELb0ELb1ELb1EEENS1_21CollectiveEpilogueFwdINS6_IJS8_SA_S9_EEENS6_IJNS7_ILi1EEESI_SI_EEESC_SE_Li128ELb1ELb1ELb1ELb0EEENS1_36VarlenDynamicPersistentTileSchedulerILi128ELi80ELi128ELi128ELb1ELb1ELb0ELb1ELb0ELb1EEEEEEEEEvNT_6ParamsE:
	.zero		1608


//--------------------- .nv.constant0._ZN7cutlass13device_kernelIN5flash19enable_sm80_to_sm89INS1_16FlashAttnFwdSm80INS1_25CollectiveMainloopFwdSm80ILi4ELi1ELb0EN4cute5tupleIJNS5_1CILi128EEENS7_ILi80EEENS7_ILi64EEEEEELi64ENS_6half_tEfNS_4arch4Sm80ELb0ELb1ELb0ELb1ELb0ELb1ELb1ELb1EEENS1_21CollectiveEpilogueFwdINS6_IJS8_SA_S9_EEENS6_IJNS7_ILi1EEESI_SI_EEESC_SE_Li128ELb1ELb1ELb1ELb0EEENS1_36VarlenDynamicPersistentTileSchedulerILi128ELi80ELi128ELi128ELb1ELb1ELb0ELb1ELb0ELb1EEEEEEEEEvNT_6ParamsE --------------------------
	.section	.nv.constant0._ZN7cutlass13device_kernelIN5flash19enable_sm80_to_sm89INS1_16FlashAttnFwdSm80INS1_25CollectiveMainloopFwdSm80ILi4ELi1ELb0EN4cute5tupleIJNS5_1CILi128EEENS7_ILi80EEENS7_ILi64EEEEEELi64ENS_6half_tEfNS_4arch4Sm80ELb0ELb1ELb0ELb1ELb0ELb1ELb1ELb1EEENS1_21CollectiveEpilogueFwdINS6_IJS8_SA_S9_EEENS6_IJNS7_ILi1EEESI_SI_EEESC_SE_Li128ELb1ELb1ELb1ELb0EEENS1_36VarlenDynamicPersistentTileSchedulerILi128ELi80ELi128ELi128ELb1ELb1ELb0ELb1ELb0ELb1EEEEEEEEEvNT_6ParamsE,"a",@progbits
	.sectionflags	@""
	.align	4
.nv.constant0._ZN7cutlass13device_kernelIN5flash19enable_sm80_to_sm89INS1_16FlashAttnFwdSm80INS1_25CollectiveMainloopFwdSm80ILi4ELi1ELb0EN4cute5tupleIJNS5_1CILi128EEENS7_ILi80EEENS7_ILi64EEEEEELi64ENS_6half_tEfNS_4arch4Sm80ELb0ELb1ELb0ELb1ELb0ELb1ELb1ELb1EEENS1_21CollectiveEpilogueFwdINS6_IJS8_SA_S9_EEENS6_IJNS7_ILi1EEESI_SI_EEESC_SE_Li128ELb1ELb1ELb1ELb0EEENS1_36VarlenDynamicPersistentTileSchedulerILi128ELi80ELi128ELi128ELb1ELb1ELb0ELb1ELb0ELb1EEEEEEEEEvNT_6ParamsE:
	.zero		1608


//--------------------- .nv.constant0._ZN7cutlass13device_kernelIN5flash19enable_sm80_to_sm89INS1_16FlashAttnFwdSm80INS1_25CollectiveMainloopFwdSm80ILi4ELi1ELb0EN4cute5tupleIJNS5_1CILi128EEENS7_ILi112EEENS7_ILi64EEEEEELi64ENS_6half_tEfNS_4arch4Sm80ELb1ELb0ELb0ELb0ELb0ELb0ELb1ELb1EEENS1_21CollectiveEpilogueFwdINS6_IJS8_SA_S9_EEENS6_IJNS7_ILi1EEESI_SI_EEESC_SE_Li128ELb0ELb1ELb1ELb0EEENS1_30DynamicPersistentTileSchedulerILi128ELi128ELb1ELb1ELb0EEEEEEEEEvNT_6ParamsE --------------------------
	.section	.nv.constant0._ZN7cutlass13device_kernelIN5flash19enable_sm80_to_sm89INS1_16FlashAttnFwdSm80INS1_25CollectiveMainloopFwdSm80ILi4ELi1ELb0EN4cute5tupleIJNS5_1CILi128EEENS7_ILi112EEENS7_ILi64EEEEEELi64ENS_6half_tEfNS_4arch4Sm80ELb1ELb0ELb0ELb0ELb0ELb0ELb1ELb1EEENS1_21CollectiveEpilogueFwdINS6_IJS8_SA_S9_EEENS6_IJNS7_ILi1EEESI_SI_EEESC_SE_Li128ELb0ELb1ELb1ELb0EEENS1_30DynamicPersistentTileSchedulerILi128ELi128ELb1ELb1ELb0EEEEEEEEEvNT_6ParamsE,"a",@progbits
	.sectionflags	@""
	.align	4
.nv.constant0._ZN7cutlass13device_kernelIN5flash19enable_sm80_to_sm89INS1_16FlashAttnFwdSm80INS1_25CollectiveMainloopFwdSm80ILi4ELi1ELb0EN4cute5tupleIJNS5_1CILi128EEENS7_ILi112EEENS7_ILi64EEEEEELi64ENS_6half_tEfNS_4arch4Sm80ELb1ELb0ELb0ELb0ELb0ELb0ELb1ELb1EEENS1_21CollectiveEpilogueFwdINS6_IJS8_SA_S9_EEENS6_IJNS7_ILi1EEESI_SI_EEESC_SE_Li128ELb0ELb1ELb1ELb0EEENS1_30DynamicPersistentTileSchedulerILi128ELi128ELb1ELb1ELb0EEEEEEEEEvNT_6ParamsE:
	.zero		1592


//--------------------- .nv.constant0._ZN7cutlass13device_kernelIN5flash19enable_sm80_to_sm89INS1_16FlashAttnFwdSm80INS1_25CollectiveMainloopFwdSm80ILi4ELi1ELb0EN4cute5tupleIJNS5_1CILi128EEENS7_ILi80EEENS7_ILi64EEEEEELi64ENS_6half_tEfNS_4arch4Sm80ELb1ELb0ELb0ELb1ELb0ELb0ELb1ELb1EEENS1_21CollectiveEpilogueFwdINS6_IJS8_SA_S9_EEENS6_IJNS7_ILi1EEESI_SI_EEESC_SE_Li128ELb1ELb1ELb1ELb0EEENS1_36VarlenDynamicPersistentTileSchedulerILi128ELi80ELi128ELi128ELb1ELb1ELb0ELb1ELb1ELb1EEEEEEEEEvNT_6ParamsE --------------------------
	.section	.nv.constant0._ZN7cutlass13device_kernelIN5flash19enable_sm80_to_sm89INS1_16FlashAttnFwdSm80INS1_25CollectiveMainloopFwdSm80ILi4ELi1ELb0EN4cute5tupleIJNS5_1CILi128EEENS7_ILi80EEENS7_ILi64EEEEEELi64ENS_6half_tEfNS_4arch4Sm80ELb1ELb0ELb0ELb1ELb0ELb0ELb1ELb1EEENS1_21CollectiveEpilogueFwdINS6_IJS8_SA_S9_EEENS6_IJNS7_ILi1EEESI_SI_EEESC_SE_Li128ELb1ELb1ELb1ELb0EEENS1_36VarlenDynamicPersistentTileSchedulerILi128ELi80ELi128ELi128ELb1ELb1ELb0ELb1ELb1ELb1EEEEEEEEEvNT_6ParamsE,"a",@progbits
	.sectionflags	@""
	.align	4
.nv.constant0._ZN7cutlass13device_kernelIN5flash19enable_sm80_to_sm89INS1_16FlashAttnFwdSm80INS1_25CollectiveMainloopFwdSm80ILi4ELi1ELb0EN4cute5tupleIJNS5_1CILi128EEENS7_ILi80EEENS7_ILi64EEEEEELi64ENS_6half_tEfNS_4arch4Sm80ELb1ELb0ELb0ELb1ELb0ELb0ELb1ELb1EEENS1_21CollectiveEpilogueFwdINS6_IJS8_SA_S9_EEENS6_IJNS7_ILi1EEESI_SI_EEESC_SE_Li128ELb1ELb1ELb1ELb0EEENS1_36VarlenDynamicPersistentTileSchedulerILi128ELi80ELi128ELi128ELb1ELb1ELb0ELb1ELb1ELb1EEEEEEEEEvNT_6ParamsE:
	.zero		1608


//--------------------- .nv.constant0._ZN7cutlass13device_kernelIN5flash19enable_sm80_to_sm89INS1_16FlashAttnFwdSm80INS1_25CollectiveMainloopFwdSm80ILi4ELi1ELb0EN4cute5tupleIJNS5_1CILi128EEENS7_ILi80EEENS7_ILi64EEEEEELi64ENS_6half_tEfNS_4arch4Sm80ELb1ELb0ELb0ELb1ELb0ELb1ELb1ELb1EEENS1_21CollectiveEpilogueFwdINS6_IJS8_SA_S9_EEENS6_IJNS7_ILi1EEESI_SI_EEESC_SE_Li128ELb1ELb1ELb1ELb0EEENS1_36VarlenDynamicPersistentTileSchedulerILi128ELi80ELi128ELi128ELb1ELb1ELb0ELb1ELb1ELb1EEEEEEEEEvNT_6ParamsE --------------------------
	.section	.nv.constant0._ZN7cutlass13device_kernelIN5flash19enable_sm80_to_sm89INS1_16FlashAttnFwdSm80INS1_25CollectiveMainloopFwdSm80ILi4ELi1ELb0EN4cute5tupleIJNS5_1CILi128EEENS7_ILi80EEENS7_ILi64EEEEEELi64ENS_6half_tEfNS_4arch4Sm80ELb1ELb0ELb0ELb1ELb0ELb1ELb1ELb1EEENS1_21CollectiveEpilogueFwdINS6_IJS8_SA_S9_EEENS6_IJNS7_ILi1EEESI_SI_EEESC_SE_Li128ELb1ELb1ELb1ELb0EEENS1_36VarlenDynamicPersistentTileSchedulerILi128ELi80ELi128ELi128ELb1ELb1ELb0ELb1ELb1ELb1EEEEEEEEEvNT_6ParamsE,"a",@progbits
	.sectionflags	@""
	.align	4
.nv.constant0._ZN7cutlass13device_kernelIN5flash19enable_sm80_to_sm89INS1_16FlashAttnFwdSm80INS1_25CollectiveMainloopFwdSm80ILi4ELi1ELb0EN4cute5tupleIJNS5_1CILi128EEENS7_ILi80EEENS7_ILi64EEEEEELi64ENS_6half_tEfNS_4arch4Sm80ELb1ELb0ELb0ELb1ELb0ELb1ELb1ELb1EEENS1_21CollectiveEpilogueFwdINS6_IJS8_SA_S9_EEENS6_IJNS7_ILi1EEESI_SI_EEESC_SE_Li128ELb1ELb1ELb1ELb0EEENS1_36VarlenDynamicPersistentTileSchedulerILi128ELi80ELi128ELi128ELb1ELb1ELb0ELb1ELb1ELb1EEEEEEEEEvNT_6ParamsE:
	.zero		1608


//--------------------- SYMBOLS --------------------------

	.type		.nv.reservedSmem.offset0,@object
	.size		.nv.reservedSmem.offset0,0x4
